//
// Generated by NVIDIA NVVM Compiler
//
// Compiler Build ID: CL-36424714
// Cuda compilation tools, release 13.0, V13.0.88
// Based on NVVM 20.0.0
//

.version 9.0
.target sm_100
.address_size 64

// _ZZ18perform_msm_kernelE12partial_sums has been demoted

.func _Z6fe_subPjPKjS1_S1_(
	.param .b64 _Z6fe_subPjPKjS1_S1__param_0,
	.param .b64 _Z6fe_subPjPKjS1_S1__param_1,
	.param .b64 _Z6fe_subPjPKjS1_S1__param_2,
	.param .b64 _Z6fe_subPjPKjS1_S1__param_3
)
{
	.reg .pred 	%p<19>;
	.reg .b32 	%r<22>;
	.reg .b64 	%rd<92>;

	ld.param.u64 	%rd12, [_Z6fe_subPjPKjS1_S1__param_0];
	ld.param.u64 	%rd90, [_Z6fe_subPjPKjS1_S1__param_1];
	ld.param.u64 	%rd14, [_Z6fe_subPjPKjS1_S1__param_2];
	ld.param.u64 	%rd15, [_Z6fe_subPjPKjS1_S1__param_3];
	cvta.to.global.u64 	%rd1, %rd15;
	cvta.to.global.u64 	%rd91, %rd14;
	ld.u32 	%r21, [%rd90];
$L__BB0_1:
	cvt.u64.u32 	%rd16, %r21;
	ld.global.u32 	%rd17, [%rd91];
	sub.s64 	%rd18, %rd16, %rd17;
	cvt.u32.u64 	%r3, %rd18;
	st.u32 	[%rd12], %r3;
	shr.u64 	%rd19, %rd18, 32;
	and.b64  	%rd20, %rd19, 1;
	ld.u32 	%rd21, [%rd90+4];
	ld.global.u32 	%rd22, [%rd91+4];
	add.s64 	%rd23, %rd20, %rd22;
	sub.s64 	%rd5, %rd21, %rd23;
	st.u32 	[%rd12+4], %rd5;
	shr.u64 	%rd24, %rd5, 32;
	and.b64  	%rd25, %rd24, 1;
	ld.u32 	%rd26, [%rd90+8];
	ld.global.u32 	%rd27, [%rd91+8];
	add.s64 	%rd28, %rd25, %rd27;
	sub.s64 	%rd6, %rd26, %rd28;
	st.u32 	[%rd12+8], %rd6;
	shr.u64 	%rd29, %rd6, 32;
	and.b64  	%rd30, %rd29, 1;
	ld.u32 	%rd31, [%rd90+12];
	ld.global.u32 	%rd32, [%rd91+12];
	add.s64 	%rd33, %rd30, %rd32;
	sub.s64 	%rd7, %rd31, %rd33;
	st.u32 	[%rd12+12], %rd7;
	shr.u64 	%rd34, %rd7, 32;
	and.b64  	%rd35, %rd34, 1;
	ld.u32 	%rd36, [%rd90+16];
	ld.global.u32 	%rd37, [%rd91+16];
	add.s64 	%rd38, %rd35, %rd37;
	sub.s64 	%rd8, %rd36, %rd38;
	st.u32 	[%rd12+16], %rd8;
	shr.u64 	%rd39, %rd8, 32;
	and.b64  	%rd40, %rd39, 1;
	ld.u32 	%rd41, [%rd90+20];
	ld.global.u32 	%rd42, [%rd91+20];
	add.s64 	%rd43, %rd40, %rd42;
	sub.s64 	%rd9, %rd41, %rd43;
	st.u32 	[%rd12+20], %rd9;
	shr.u64 	%rd44, %rd9, 32;
	and.b64  	%rd45, %rd44, 1;
	ld.u32 	%rd46, [%rd90+24];
	ld.global.u32 	%rd47, [%rd91+24];
	add.s64 	%rd48, %rd45, %rd47;
	sub.s64 	%rd10, %rd46, %rd48;
	st.u32 	[%rd12+24], %rd10;
	shr.u64 	%rd49, %rd10, 32;
	and.b64  	%rd50, %rd49, 1;
	ld.u32 	%rd51, [%rd90+28];
	ld.global.u32 	%rd52, [%rd91+28];
	add.s64 	%rd53, %rd50, %rd52;
	sub.s64 	%rd11, %rd51, %rd53;
	st.u32 	[%rd12+28], %rd11;
	and.b64  	%rd54, %rd11, 4294967296;
	setp.eq.s64 	%p1, %rd54, 0;
	@%p1 bra 	$L__BB0_18;
	ld.global.u32 	%r19, [%rd1];
	add.s32 	%r21, %r19, %r3;
	setp.lt.u32 	%p2, %r21, %r19;
	st.u32 	[%rd12], %r21;
	selp.u64 	%rd55, 1, 0, %p2;
	and.b64  	%rd56, %rd5, 4294967295;
	ld.global.u32 	%rd57, [%rd1+4];
	add.s64 	%rd58, %rd56, %rd55;
	add.s64 	%rd59, %rd58, %rd57;
	cvt.u32.u64 	%r5, %rd59;
	st.u32 	[%rd12+4], %r5;
	shr.u64 	%rd60, %rd59, 32;
	and.b64  	%rd61, %rd6, 4294967295;
	ld.global.u32 	%rd62, [%rd1+8];
	add.s64 	%rd63, %rd60, %rd61;
	add.s64 	%rd64, %rd63, %rd62;
	cvt.u32.u64 	%r6, %rd64;
	st.u32 	[%rd12+8], %r6;
	shr.u64 	%rd65, %rd64, 32;
	and.b64  	%rd66, %rd7, 4294967295;
	ld.global.u32 	%rd67, [%rd1+12];
	add.s64 	%rd68, %rd65, %rd66;
	add.s64 	%rd69, %rd68, %rd67;
	cvt.u32.u64 	%r7, %rd69;
	st.u32 	[%rd12+12], %r7;
	shr.u64 	%rd70, %rd69, 32;
	and.b64  	%rd71, %rd8, 4294967295;
	ld.global.u32 	%rd72, [%rd1+16];
	add.s64 	%rd73, %rd70, %rd71;
	add.s64 	%rd74, %rd73, %rd72;
	cvt.u32.u64 	%r8, %rd74;
	st.u32 	[%rd12+16], %r8;
	shr.u64 	%rd75, %rd74, 32;
	and.b64  	%rd76, %rd9, 4294967295;
	ld.global.u32 	%rd77, [%rd1+20];
	add.s64 	%rd78, %rd75, %rd76;
	add.s64 	%rd79, %rd78, %rd77;
	cvt.u32.u64 	%r9, %rd79;
	st.u32 	[%rd12+20], %r9;
	shr.u64 	%rd80, %rd79, 32;
	and.b64  	%rd81, %rd10, 4294967295;
	ld.global.u32 	%rd82, [%rd1+24];
	add.s64 	%rd83, %rd80, %rd81;
	add.s64 	%rd84, %rd83, %rd82;
	cvt.u32.u64 	%r10, %rd84;
	st.u32 	[%rd12+24], %r10;
	shr.u64 	%rd85, %rd84, 32;
	and.b64  	%rd86, %rd11, 4294967295;
	ld.global.u32 	%rd87, [%rd1+28];
	add.s64 	%rd88, %rd85, %rd86;
	add.s64 	%rd89, %rd88, %rd87;
	cvt.u32.u64 	%r11, %rd89;
	st.u32 	[%rd12+28], %r11;
	setp.lt.u64 	%p3, %rd89, 4294967296;
	mov.u64 	%rd90, %rd12;
	mov.u64 	%rd91, %rd1;
	@%p3 bra 	$L__BB0_3;
	bra.uni 	$L__BB0_1;
$L__BB0_3:
	ld.global.u32 	%r18, [%rd1+28];
	setp.lt.u32 	%p4, %r18, %r11;
	mov.u64 	%rd90, %rd12;
	mov.u64 	%rd91, %rd1;
	@%p4 bra 	$L__BB0_1;
	setp.le.u32 	%p5, %r18, %r11;
	@%p5 bra 	$L__BB0_5;
	bra.uni 	$L__BB0_18;
$L__BB0_5:
	ld.global.u32 	%r12, [%rd1+24];
	setp.lt.u32 	%p6, %r12, %r10;
	mov.u64 	%rd90, %rd12;
	mov.u64 	%rd91, %rd1;
	@%p6 bra 	$L__BB0_1;
	setp.gt.u32 	%p7, %r12, %r10;
	@%p7 bra 	$L__BB0_18;
	ld.global.u32 	%r13, [%rd1+20];
	setp.lt.u32 	%p8, %r13, %r9;
	mov.u64 	%rd90, %rd12;
	mov.u64 	%rd91, %rd1;
	@%p8 bra 	$L__BB0_1;
	setp.gt.u32 	%p9, %r13, %r9;
	@%p9 bra 	$L__BB0_18;
	ld.global.u32 	%r14, [%rd1+16];
	setp.lt.u32 	%p10, %r14, %r8;
	mov.u64 	%rd90, %rd12;
	mov.u64 	%rd91, %rd1;
	@%p10 bra 	$L__BB0_1;
	setp.gt.u32 	%p11, %r14, %r8;
	@%p11 bra 	$L__BB0_18;
	ld.global.u32 	%r15, [%rd1+12];
	setp.lt.u32 	%p12, %r15, %r7;
	mov.u64 	%rd90, %rd12;
	mov.u64 	%rd91, %rd1;
	@%p12 bra 	$L__BB0_1;
	setp.gt.u32 	%p13, %r15, %r7;
	@%p13 bra 	$L__BB0_18;
	ld.global.u32 	%r16, [%rd1+8];
	setp.lt.u32 	%p14, %r16, %r6;
	mov.u64 	%rd90, %rd12;
	mov.u64 	%rd91, %rd1;
	@%p14 bra 	$L__BB0_1;
	setp.gt.u32 	%p15, %r16, %r6;
	@%p15 bra 	$L__BB0_18;
	ld.global.u32 	%r17, [%rd1+4];
	setp.lt.u32 	%p16, %r17, %r5;
	mov.u64 	%rd90, %rd12;
	mov.u64 	%rd91, %rd1;
	@%p16 bra 	$L__BB0_1;
	setp.gt.u32 	%p17, %r17, %r5;
	@%p17 bra 	$L__BB0_18;
	ld.global.u32 	%r20, [%rd1];
	setp.lt.u32 	%p18, %r21, %r20;
	mov.u64 	%rd90, %rd12;
	mov.u64 	%rd91, %rd1;
	@%p18 bra 	$L__BB0_18;
	bra.uni 	$L__BB0_1;
$L__BB0_18:
	ret;

}
	// .globl	evaluate_polynomial_kernel
.visible .entry evaluate_polynomial_kernel(
	.param .u64 .ptr .align 1 evaluate_polynomial_kernel_param_0,
	.param .u32 evaluate_polynomial_kernel_param_1,
	.param .u64 .ptr .align 1 evaluate_polynomial_kernel_param_2,
	.param .u64 .ptr .align 1 evaluate_polynomial_kernel_param_3,
	.param .u64 .ptr .align 1 evaluate_polynomial_kernel_param_4
)
{
	.reg .pred 	%p<2>;
	.reg .b32 	%r<12>;
	.reg .b64 	%rd<5>;

	ld.param.u64 	%rd1, [evaluate_polynomial_kernel_param_0];
	ld.param.u64 	%rd2, [evaluate_polynomial_kernel_param_3];
	mov.u32 	%r1, %tid.x;
	mov.u32 	%r2, %ctaid.x;
	or.b32  	%r3, %r1, %r2;
	setp.ne.s32 	%p1, %r3, 0;
	@%p1 bra 	$L__BB1_2;
	cvta.to.global.u64 	%rd3, %rd1;
	cvta.to.global.u64 	%rd4, %rd2;
	ld.global.u32 	%r4, [%rd3];
	st.global.u32 	[%rd4], %r4;
	ld.global.u32 	%r5, [%rd3+4];
	st.global.u32 	[%rd4+4], %r5;
	ld.global.u32 	%r6, [%rd3+8];
	st.global.u32 	[%rd4+8], %r6;
	ld.global.u32 	%r7, [%rd3+12];
	st.global.u32 	[%rd4+12], %r7;
	ld.global.u32 	%r8, [%rd3+16];
	st.global.u32 	[%rd4+16], %r8;
	ld.global.u32 	%r9, [%rd3+20];
	st.global.u32 	[%rd4+20], %r9;
	ld.global.u32 	%r10, [%rd3+24];
	st.global.u32 	[%rd4+24], %r10;
	ld.global.u32 	%r11, [%rd3+28];
	st.global.u32 	[%rd4+28], %r11;
$L__BB1_2:
	ret;

}
	// .globl	calculate_quotient_polynomial_kernel
.visible .entry calculate_quotient_polynomial_kernel(
	.param .u64 .ptr .align 1 calculate_quotient_polynomial_kernel_param_0,
	.param .u32 calculate_quotient_polynomial_kernel_param_1,
	.param .u64 .ptr .align 1 calculate_quotient_polynomial_kernel_param_2,
	.param .u64 .ptr .align 1 calculate_quotient_polynomial_kernel_param_3,
	.param .u64 .ptr .align 1 calculate_quotient_polynomial_kernel_param_4,
	.param .u64 .ptr .align 1 calculate_quotient_polynomial_kernel_param_5
)
{
	.local .align 16 .b8 	__local_depot2[64];
	.reg .b64 	%SP;
	.reg .b64 	%SPL;
	.reg .pred 	%p<37>;
	.reg .b32 	%r<269>;
	.reg .b64 	%rd<998>;

	mov.u64 	%SPL, __local_depot2;
	cvta.local.u64 	%SP, %SPL;
	ld.param.u32 	%r60, [calculate_quotient_polynomial_kernel_param_1];
	ld.param.u64 	%rd26, [calculate_quotient_polynomial_kernel_param_3];
	ld.param.u64 	%rd25, [calculate_quotient_polynomial_kernel_param_5];
	add.u64 	%rd27, %SP, 0;
	add.u64 	%rd1, %SPL, 0;
	mov.u32 	%r61, %ctaid.x;
	mov.u32 	%r62, %ntid.x;
	mov.u32 	%r63, %tid.x;
	mad.lo.s32 	%r260, %r61, %r62, %r63;
	{ // callseq 0, 0
	.param .b64 param0;
	st.param.b64 	[param0], %rd27;
	.param .b64 param1;
	st.param.b64 	[param1], %rd25;
	.param .b64 param2;
	st.param.b64 	[param2], %rd26;
	.param .b64 param3;
	st.param.b64 	[param3], %rd25;
	call.uni 
	_Z6fe_subPjPKjS1_S1_, 
	(
	param0, 
	param1, 
	param2, 
	param3
	);
	} // callseq 0
	setp.ge.u32 	%p1, %r260, %r60;
	@%p1 bra 	$L__BB2_42;
	ld.local.v4.u32 	{%r2, %r3, %r4, %r5}, [%rd1];
	ld.local.v4.u32 	{%r6, %r7, %r8, %r9}, [%rd1+16];
	add.u64 	%rd33, %SP, 32;
$L__BB2_2:
	setp.eq.s32 	%p2, %r260, 0;
	@%p2 bra 	$L__BB2_4;
	ld.param.u64 	%rd986, [calculate_quotient_polynomial_kernel_param_0];
	cvta.to.global.u64 	%rd28, %rd986;
	mul.wide.u32 	%rd29, %r260, 32;
	add.s64 	%rd30, %rd28, %rd29;
	ld.global.u32 	%r64, [%rd30];
	ld.global.u32 	%r65, [%rd30+4];
	ld.global.u32 	%r66, [%rd30+8];
	ld.global.u32 	%r67, [%rd30+12];
	add.u64 	%rd32, %SPL, 32;
	st.local.v4.u32 	[%rd32], {%r64, %r65, %r66, %r67};
	ld.global.u32 	%r68, [%rd30+16];
	ld.global.u32 	%r69, [%rd30+20];
	ld.global.u32 	%r70, [%rd30+24];
	ld.global.u32 	%r71, [%rd30+28];
	st.local.v4.u32 	[%rd32+16], {%r68, %r69, %r70, %r71};
	bra.uni 	$L__BB2_5;
$L__BB2_4:
	ld.param.u64 	%rd988, [calculate_quotient_polynomial_kernel_param_2];
	ld.param.u64 	%rd987, [calculate_quotient_polynomial_kernel_param_0];
	{ // callseq 1, 0
	.param .b64 param0;
	st.param.b64 	[param0], %rd33;
	.param .b64 param1;
	st.param.b64 	[param1], %rd987;
	.param .b64 param2;
	st.param.b64 	[param2], %rd988;
	.param .b64 param3;
	st.param.b64 	[param3], %rd25;
	call.uni 
	_Z6fe_subPjPKjS1_S1_, 
	(
	param0, 
	param1, 
	param2, 
	param3
	);
	} // callseq 1
$L__BB2_5:
	setp.ne.s32 	%p3, %r260, 0;
	cvta.to.local.u64 	%rd35, %rd27;
	mov.b32 	%r72, 0;
	mov.b32 	%r73, 1;
	st.local.v4.u32 	[%rd35], {%r73, %r72, %r72, %r72};
	st.local.v4.u32 	[%rd35+16], {%r72, %r72, %r72, %r72};
	cvta.to.global.u64 	%rd2, %rd25;
	ld.global.u32 	%r11, [%rd2];
	@%p3 bra 	$L__BB2_7;
	ld.global.u32 	%r268, [%rd2+4];
	ld.global.u32 	%r267, [%rd2+8];
	ld.global.u32 	%r266, [%rd2+12];
	ld.global.u32 	%r265, [%rd2+16];
	ld.global.u32 	%r264, [%rd2+20];
	ld.global.u32 	%r263, [%rd2+24];
	ld.global.u32 	%r262, [%rd2+28];
	mov.b64 	%rd997, 1;
	mov.b64 	%rd990, 0;
	mov.u64 	%rd991, %rd990;
	mov.u64 	%rd992, %rd990;
	mov.u64 	%rd993, %rd990;
	mov.u64 	%rd994, %rd990;
	mov.u64 	%rd995, %rd990;
	mov.u64 	%rd996, %rd990;
	bra.uni 	$L__BB2_25;
$L__BB2_7:
	ld.global.u32 	%r268, [%rd2+4];
	ld.global.u32 	%r267, [%rd2+8];
	ld.global.u32 	%r266, [%rd2+12];
	ld.global.u32 	%r265, [%rd2+16];
	ld.global.u32 	%r264, [%rd2+20];
	ld.global.u32 	%r263, [%rd2+24];
	ld.global.u32 	%r262, [%rd2+28];
	neg.s32 	%r261, %r260;
$L__BB2_8:
	add.u64 	%rd36, %SP, 0;
	add.u64 	%rd3, %SPL, 0;
	ld.local.v4.u32 	{%r74, %r75, %r76, %r77}, [%rd3];
	mul.wide.u32 	%rd37, %r2, %r74;
	shr.u64 	%rd38, %rd37, 32;
	mul.wide.u32 	%rd39, %r3, %r74;
	add.s64 	%rd40, %rd38, %rd39;
	shr.u64 	%rd41, %rd40, 32;
	mul.wide.u32 	%rd42, %r4, %r74;
	add.s64 	%rd43, %rd41, %rd42;
	shr.u64 	%rd44, %rd43, 32;
	mul.wide.u32 	%rd45, %r5, %r74;
	add.s64 	%rd46, %rd44, %rd45;
	shr.u64 	%rd47, %rd46, 32;
	mul.wide.u32 	%rd48, %r6, %r74;
	add.s64 	%rd49, %rd47, %rd48;
	shr.u64 	%rd50, %rd49, 32;
	mul.wide.u32 	%rd51, %r7, %r74;
	add.s64 	%rd52, %rd50, %rd51;
	shr.u64 	%rd53, %rd52, 32;
	mul.wide.u32 	%rd54, %r8, %r74;
	add.s64 	%rd55, %rd53, %rd54;
	shr.u64 	%rd56, %rd55, 32;
	mul.wide.u32 	%rd57, %r9, %r74;
	add.s64 	%rd58, %rd56, %rd57;
	shr.u64 	%rd59, %rd58, 32;
	mul.wide.u32 	%rd60, %r2, %r75;
	and.b64  	%rd61, %rd40, 4294967295;
	add.s64 	%rd62, %rd60, %rd61;
	shr.u64 	%rd63, %rd62, 32;
	mul.wide.u32 	%rd64, %r3, %r75;
	and.b64  	%rd65, %rd43, 4294967295;
	add.s64 	%rd66, %rd63, %rd65;
	add.s64 	%rd67, %rd66, %rd64;
	shr.u64 	%rd68, %rd67, 32;
	mul.wide.u32 	%rd69, %r4, %r75;
	and.b64  	%rd70, %rd46, 4294967295;
	add.s64 	%rd71, %rd68, %rd70;
	add.s64 	%rd72, %rd71, %rd69;
	shr.u64 	%rd73, %rd72, 32;
	mul.wide.u32 	%rd74, %r5, %r75;
	and.b64  	%rd75, %rd49, 4294967295;
	add.s64 	%rd76, %rd73, %rd75;
	add.s64 	%rd77, %rd76, %rd74;
	shr.u64 	%rd78, %rd77, 32;
	mul.wide.u32 	%rd79, %r6, %r75;
	and.b64  	%rd80, %rd52, 4294967295;
	add.s64 	%rd81, %rd78, %rd80;
	add.s64 	%rd82, %rd81, %rd79;
	shr.u64 	%rd83, %rd82, 32;
	mul.wide.u32 	%rd84, %r7, %r75;
	and.b64  	%rd85, %rd55, 4294967295;
	add.s64 	%rd86, %rd83, %rd85;
	add.s64 	%rd87, %rd86, %rd84;
	shr.u64 	%rd88, %rd87, 32;
	mul.wide.u32 	%rd89, %r8, %r75;
	and.b64  	%rd90, %rd58, 4294967295;
	add.s64 	%rd91, %rd88, %rd90;
	add.s64 	%rd92, %rd91, %rd89;
	shr.u64 	%rd93, %rd92, 32;
	mul.wide.u32 	%rd94, %r9, %r75;
	add.s64 	%rd95, %rd93, %rd59;
	add.s64 	%rd96, %rd95, %rd94;
	shr.u64 	%rd97, %rd96, 32;
	mul.wide.u32 	%rd98, %r2, %r76;
	and.b64  	%rd99, %rd67, 4294967295;
	add.s64 	%rd100, %rd98, %rd99;
	shr.u64 	%rd101, %rd100, 32;
	mul.wide.u32 	%rd102, %r3, %r76;
	and.b64  	%rd103, %rd72, 4294967295;
	add.s64 	%rd104, %rd101, %rd103;
	add.s64 	%rd105, %rd104, %rd102;
	shr.u64 	%rd106, %rd105, 32;
	mul.wide.u32 	%rd107, %r4, %r76;
	and.b64  	%rd108, %rd77, 4294967295;
	add.s64 	%rd109, %rd106, %rd108;
	add.s64 	%rd110, %rd109, %rd107;
	shr.u64 	%rd111, %rd110, 32;
	mul.wide.u32 	%rd112, %r5, %r76;
	and.b64  	%rd113, %rd82, 4294967295;
	add.s64 	%rd114, %rd111, %rd113;
	add.s64 	%rd115, %rd114, %rd112;
	shr.u64 	%rd116, %rd115, 32;
	mul.wide.u32 	%rd117, %r6, %r76;
	and.b64  	%rd118, %rd87, 4294967295;
	add.s64 	%rd119, %rd116, %rd118;
	add.s64 	%rd120, %rd119, %rd117;
	shr.u64 	%rd121, %rd120, 32;
	mul.wide.u32 	%rd122, %r7, %r76;
	and.b64  	%rd123, %rd92, 4294967295;
	add.s64 	%rd124, %rd121, %rd123;
	add.s64 	%rd125, %rd124, %rd122;
	shr.u64 	%rd126, %rd125, 32;
	mul.wide.u32 	%rd127, %r8, %r76;
	and.b64  	%rd128, %rd96, 4294967295;
	add.s64 	%rd129, %rd126, %rd128;
	add.s64 	%rd130, %rd129, %rd127;
	shr.u64 	%rd131, %rd130, 32;
	mul.wide.u32 	%rd132, %r9, %r76;
	add.s64 	%rd133, %rd131, %rd97;
	add.s64 	%rd134, %rd133, %rd132;
	shr.u64 	%rd135, %rd134, 32;
	mul.wide.u32 	%rd136, %r2, %r77;
	and.b64  	%rd137, %rd105, 4294967295;
	add.s64 	%rd138, %rd136, %rd137;
	shr.u64 	%rd139, %rd138, 32;
	mul.wide.u32 	%rd140, %r3, %r77;
	and.b64  	%rd141, %rd110, 4294967295;
	add.s64 	%rd142, %rd139, %rd141;
	add.s64 	%rd143, %rd142, %rd140;
	shr.u64 	%rd144, %rd143, 32;
	mul.wide.u32 	%rd145, %r4, %r77;
	and.b64  	%rd146, %rd115, 4294967295;
	add.s64 	%rd147, %rd144, %rd146;
	add.s64 	%rd148, %rd147, %rd145;
	shr.u64 	%rd149, %rd148, 32;
	mul.wide.u32 	%rd150, %r5, %r77;
	and.b64  	%rd151, %rd120, 4294967295;
	add.s64 	%rd152, %rd149, %rd151;
	add.s64 	%rd153, %rd152, %rd150;
	shr.u64 	%rd154, %rd153, 32;
	mul.wide.u32 	%rd155, %r6, %r77;
	and.b64  	%rd156, %rd125, 4294967295;
	add.s64 	%rd157, %rd154, %rd156;
	add.s64 	%rd158, %rd157, %rd155;
	shr.u64 	%rd159, %rd158, 32;
	mul.wide.u32 	%rd160, %r7, %r77;
	and.b64  	%rd161, %rd130, 4294967295;
	add.s64 	%rd162, %rd159, %rd161;
	add.s64 	%rd163, %rd162, %rd160;
	shr.u64 	%rd164, %rd163, 32;
	mul.wide.u32 	%rd165, %r8, %r77;
	and.b64  	%rd166, %rd134, 4294967295;
	add.s64 	%rd167, %rd164, %rd166;
	add.s64 	%rd168, %rd167, %rd165;
	shr.u64 	%rd169, %rd168, 32;
	mul.wide.u32 	%rd170, %r9, %r77;
	add.s64 	%rd171, %rd169, %rd135;
	add.s64 	%rd172, %rd171, %rd170;
	shr.u64 	%rd173, %rd172, 32;
	ld.local.v4.u32 	{%r78, %r79, %r80, %r81}, [%rd3+16];
	mul.wide.u32 	%rd174, %r2, %r78;
	and.b64  	%rd175, %rd143, 4294967295;
	add.s64 	%rd176, %rd174, %rd175;
	shr.u64 	%rd177, %rd176, 32;
	mul.wide.u32 	%rd178, %r3, %r78;
	and.b64  	%rd179, %rd148, 4294967295;
	add.s64 	%rd180, %rd177, %rd179;
	add.s64 	%rd181, %rd180, %rd178;
	shr.u64 	%rd182, %rd181, 32;
	mul.wide.u32 	%rd183, %r4, %r78;
	and.b64  	%rd184, %rd153, 4294967295;
	add.s64 	%rd185, %rd182, %rd184;
	add.s64 	%rd186, %rd185, %rd183;
	shr.u64 	%rd187, %rd186, 32;
	mul.wide.u32 	%rd188, %r5, %r78;
	and.b64  	%rd189, %rd158, 4294967295;
	add.s64 	%rd190, %rd187, %rd189;
	add.s64 	%rd191, %rd190, %rd188;
	shr.u64 	%rd192, %rd191, 32;
	mul.wide.u32 	%rd193, %r6, %r78;
	and.b64  	%rd194, %rd163, 4294967295;
	add.s64 	%rd195, %rd192, %rd194;
	add.s64 	%rd196, %rd195, %rd193;
	shr.u64 	%rd197, %rd196, 32;
	mul.wide.u32 	%rd198, %r7, %r78;
	and.b64  	%rd199, %rd168, 4294967295;
	add.s64 	%rd200, %rd197, %rd199;
	add.s64 	%rd201, %rd200, %rd198;
	shr.u64 	%rd202, %rd201, 32;
	mul.wide.u32 	%rd203, %r8, %r78;
	and.b64  	%rd204, %rd172, 4294967295;
	add.s64 	%rd205, %rd202, %rd204;
	add.s64 	%rd206, %rd205, %rd203;
	shr.u64 	%rd207, %rd206, 32;
	mul.wide.u32 	%rd208, %r9, %r78;
	add.s64 	%rd209, %rd207, %rd173;
	add.s64 	%rd210, %rd209, %rd208;
	shr.u64 	%rd211, %rd210, 32;
	mul.wide.u32 	%rd212, %r2, %r79;
	and.b64  	%rd213, %rd181, 4294967295;
	add.s64 	%rd214, %rd212, %rd213;
	shr.u64 	%rd215, %rd214, 32;
	mul.wide.u32 	%rd216, %r3, %r79;
	and.b64  	%rd217, %rd186, 4294967295;
	add.s64 	%rd218, %rd215, %rd217;
	add.s64 	%rd219, %rd218, %rd216;
	shr.u64 	%rd220, %rd219, 32;
	mul.wide.u32 	%rd221, %r4, %r79;
	and.b64  	%rd222, %rd191, 4294967295;
	add.s64 	%rd223, %rd220, %rd222;
	add.s64 	%rd224, %rd223, %rd221;
	shr.u64 	%rd225, %rd224, 32;
	mul.wide.u32 	%rd226, %r5, %r79;
	and.b64  	%rd227, %rd196, 4294967295;
	add.s64 	%rd228, %rd225, %rd227;
	add.s64 	%rd229, %rd228, %rd226;
	shr.u64 	%rd230, %rd229, 32;
	mul.wide.u32 	%rd231, %r6, %r79;
	and.b64  	%rd232, %rd201, 4294967295;
	add.s64 	%rd233, %rd230, %rd232;
	add.s64 	%rd234, %rd233, %rd231;
	shr.u64 	%rd235, %rd234, 32;
	mul.wide.u32 	%rd236, %r7, %r79;
	and.b64  	%rd237, %rd206, 4294967295;
	add.s64 	%rd238, %rd235, %rd237;
	add.s64 	%rd239, %rd238, %rd236;
	shr.u64 	%rd240, %rd239, 32;
	mul.wide.u32 	%rd241, %r8, %r79;
	and.b64  	%rd242, %rd210, 4294967295;
	add.s64 	%rd243, %rd240, %rd242;
	add.s64 	%rd244, %rd243, %rd241;
	shr.u64 	%rd245, %rd244, 32;
	mul.wide.u32 	%rd246, %r9, %r79;
	add.s64 	%rd247, %rd245, %rd211;
	add.s64 	%rd248, %rd247, %rd246;
	shr.u64 	%rd249, %rd248, 32;
	mul.wide.u32 	%rd250, %r2, %r80;
	and.b64  	%rd251, %rd219, 4294967295;
	add.s64 	%rd252, %rd250, %rd251;
	shr.u64 	%rd253, %rd252, 32;
	mul.wide.u32 	%rd254, %r3, %r80;
	and.b64  	%rd255, %rd224, 4294967295;
	add.s64 	%rd256, %rd253, %rd255;
	add.s64 	%rd257, %rd256, %rd254;
	shr.u64 	%rd258, %rd257, 32;
	mul.wide.u32 	%rd259, %r4, %r80;
	and.b64  	%rd260, %rd229, 4294967295;
	add.s64 	%rd261, %rd258, %rd260;
	add.s64 	%rd262, %rd261, %rd259;
	shr.u64 	%rd263, %rd262, 32;
	mul.wide.u32 	%rd264, %r5, %r80;
	and.b64  	%rd265, %rd234, 4294967295;
	add.s64 	%rd266, %rd263, %rd265;
	add.s64 	%rd267, %rd266, %rd264;
	shr.u64 	%rd268, %rd267, 32;
	mul.wide.u32 	%rd269, %r6, %r80;
	and.b64  	%rd270, %rd239, 4294967295;
	add.s64 	%rd271, %rd268, %rd270;
	add.s64 	%rd272, %rd271, %rd269;
	shr.u64 	%rd273, %rd272, 32;
	mul.wide.u32 	%rd274, %r7, %r80;
	and.b64  	%rd275, %rd244, 4294967295;
	add.s64 	%rd276, %rd273, %rd275;
	add.s64 	%rd277, %rd276, %rd274;
	shr.u64 	%rd278, %rd277, 32;
	mul.wide.u32 	%rd279, %r8, %r80;
	and.b64  	%rd280, %rd248, 4294967295;
	add.s64 	%rd281, %rd278, %rd280;
	add.s64 	%rd282, %rd281, %rd279;
	shr.u64 	%rd283, %rd282, 32;
	mul.wide.u32 	%rd284, %r9, %r80;
	add.s64 	%rd285, %rd283, %rd249;
	add.s64 	%rd286, %rd285, %rd284;
	shr.u64 	%rd287, %rd286, 32;
	mul.wide.u32 	%rd288, %r2, %r81;
	and.b64  	%rd289, %rd257, 4294967295;
	add.s64 	%rd290, %rd288, %rd289;
	cvt.u32.u64 	%r82, %rd290;
	shr.u64 	%rd291, %rd290, 32;
	mul.wide.u32 	%rd292, %r3, %r81;
	and.b64  	%rd293, %rd262, 4294967295;
	add.s64 	%rd294, %rd291, %rd293;
	add.s64 	%rd295, %rd294, %rd292;
	cvt.u32.u64 	%r83, %rd295;
	shr.u64 	%rd296, %rd295, 32;
	mul.wide.u32 	%rd297, %r4, %r81;
	and.b64  	%rd298, %rd267, 4294967295;
	add.s64 	%rd299, %rd296, %rd298;
	add.s64 	%rd300, %rd299, %rd297;
	cvt.u32.u64 	%r84, %rd300;
	shr.u64 	%rd301, %rd300, 32;
	mul.wide.u32 	%rd302, %r5, %r81;
	and.b64  	%rd303, %rd272, 4294967295;
	add.s64 	%rd304, %rd301, %rd303;
	add.s64 	%rd305, %rd304, %rd302;
	cvt.u32.u64 	%r85, %rd305;
	shr.u64 	%rd306, %rd305, 32;
	mul.wide.u32 	%rd307, %r6, %r81;
	and.b64  	%rd308, %rd277, 4294967295;
	add.s64 	%rd309, %rd306, %rd308;
	add.s64 	%rd310, %rd309, %rd307;
	cvt.u32.u64 	%r86, %rd310;
	shr.u64 	%rd311, %rd310, 32;
	mul.wide.u32 	%rd312, %r7, %r81;
	and.b64  	%rd313, %rd282, 4294967295;
	add.s64 	%rd314, %rd311, %rd313;
	add.s64 	%rd315, %rd314, %rd312;
	cvt.u32.u64 	%r87, %rd315;
	shr.u64 	%rd316, %rd315, 32;
	mul.wide.u32 	%rd317, %r8, %r81;
	and.b64  	%rd318, %rd286, 4294967295;
	add.s64 	%rd319, %rd316, %rd318;
	add.s64 	%rd320, %rd319, %rd317;
	cvt.u32.u64 	%r88, %rd320;
	shr.u64 	%rd321, %rd320, 32;
	mul.wide.u32 	%rd322, %r9, %r81;
	add.s64 	%rd323, %rd321, %rd287;
	add.s64 	%rd324, %rd323, %rd322;
	cvt.u32.u64 	%r89, %rd324;
	{ .reg .b32 tmp; mov.b64 {tmp, %r90}, %rd324; }
	mul.lo.s32 	%r91, %r262, %r90;
	sub.s32 	%r92, %r89, %r91;
	mul.wide.u32 	%rd325, %r11, %r92;
	and.b64  	%rd326, %rd252, 4294967295;
	and.b64  	%rd327, %rd325, 4294967295;
	sub.s64 	%rd328, %rd326, %rd327;
	shr.u64 	%rd329, %rd325, 32;
	shr.u64 	%rd330, %rd328, 32;
	cvt.u32.u64 	%r93, %rd329;
	cvt.u32.u64 	%r94, %rd330;
	add.s32 	%r95, %r94, %r93;
	mad.lo.s32 	%r96, %r11, %r90, %r95;
	mad.lo.s32 	%r97, %r268, %r92, %r96;
	mul.lo.s32 	%r98, %r267, %r92;
	mad.lo.s32 	%r99, %r268, %r90, %r98;
	mul.lo.s32 	%r100, %r266, %r92;
	mad.lo.s32 	%r101, %r267, %r90, %r100;
	mul.lo.s32 	%r102, %r265, %r92;
	mad.lo.s32 	%r103, %r266, %r90, %r102;
	mul.lo.s32 	%r104, %r264, %r92;
	mad.lo.s32 	%r105, %r265, %r90, %r104;
	mul.lo.s32 	%r106, %r263, %r92;
	mad.lo.s32 	%r107, %r264, %r90, %r106;
	mul.lo.s32 	%r108, %r262, %r92;
	mad.lo.s32 	%r109, %r263, %r90, %r108;
	sub.s32 	%r110, %r88, %r109;
	mul.wide.u32 	%rd331, %r11, %r110;
	and.b64  	%rd332, %rd214, 4294967295;
	and.b64  	%rd333, %rd331, 4294967295;
	sub.s64 	%rd334, %rd332, %rd333;
	shr.u64 	%rd335, %rd331, 32;
	shr.u64 	%rd336, %rd334, 32;
	add.s64 	%rd337, %rd336, %rd335;
	sub.s64 	%rd338, %rd328, %rd337;
	mul.wide.u32 	%rd339, %r268, %r110;
	and.b64  	%rd340, %rd338, 4294967295;
	and.b64  	%rd341, %rd339, 4294967295;
	sub.s64 	%rd342, %rd340, %rd341;
	shr.u64 	%rd343, %rd339, 32;
	shr.u64 	%rd344, %rd342, 32;
	cvt.u32.u64 	%r111, %rd344;
	cvt.u32.u64 	%r112, %rd343;
	add.s32 	%r113, %r111, %r112;
	add.s32 	%r114, %r97, %r113;
	mad.lo.s32 	%r115, %r267, %r110, %r114;
	mad.lo.s32 	%r116, %r266, %r110, %r99;
	mad.lo.s32 	%r117, %r265, %r110, %r101;
	mad.lo.s32 	%r118, %r264, %r110, %r103;
	mad.lo.s32 	%r119, %r263, %r110, %r105;
	mad.lo.s32 	%r120, %r262, %r110, %r107;
	sub.s32 	%r121, %r87, %r120;
	mul.wide.u32 	%rd345, %r11, %r121;
	and.b64  	%rd346, %rd176, 4294967295;
	and.b64  	%rd347, %rd345, 4294967295;
	sub.s64 	%rd348, %rd346, %rd347;
	shr.u64 	%rd349, %rd345, 32;
	shr.u64 	%rd350, %rd348, 32;
	add.s64 	%rd351, %rd350, %rd349;
	sub.s64 	%rd352, %rd334, %rd351;
	mul.wide.u32 	%rd353, %r268, %r121;
	and.b64  	%rd354, %rd352, 4294967295;
	and.b64  	%rd355, %rd353, 4294967295;
	sub.s64 	%rd356, %rd354, %rd355;
	shr.u64 	%rd357, %rd353, 32;
	shr.u64 	%rd358, %rd356, 32;
	add.s64 	%rd359, %rd358, %rd357;
	sub.s64 	%rd360, %rd342, %rd359;
	mul.wide.u32 	%rd361, %r267, %r121;
	and.b64  	%rd362, %rd360, 4294967295;
	and.b64  	%rd363, %rd361, 4294967295;
	sub.s64 	%rd364, %rd362, %rd363;
	shr.u64 	%rd365, %rd361, 32;
	shr.u64 	%rd366, %rd364, 32;
	cvt.u32.u64 	%r122, %rd366;
	cvt.u32.u64 	%r123, %rd365;
	add.s32 	%r124, %r122, %r123;
	add.s32 	%r125, %r115, %r124;
	mad.lo.s32 	%r126, %r266, %r121, %r125;
	mad.lo.s32 	%r127, %r265, %r121, %r116;
	mad.lo.s32 	%r128, %r264, %r121, %r117;
	mad.lo.s32 	%r129, %r263, %r121, %r118;
	mad.lo.s32 	%r130, %r262, %r121, %r119;
	sub.s32 	%r131, %r86, %r130;
	mul.wide.u32 	%rd367, %r11, %r131;
	and.b64  	%rd368, %rd138, 4294967295;
	and.b64  	%rd369, %rd367, 4294967295;
	sub.s64 	%rd370, %rd368, %rd369;
	shr.u64 	%rd371, %rd367, 32;
	shr.u64 	%rd372, %rd370, 32;
	add.s64 	%rd373, %rd372, %rd371;
	sub.s64 	%rd374, %rd348, %rd373;
	mul.wide.u32 	%rd375, %r268, %r131;
	and.b64  	%rd376, %rd374, 4294967295;
	and.b64  	%rd377, %rd375, 4294967295;
	sub.s64 	%rd378, %rd376, %rd377;
	shr.u64 	%rd379, %rd375, 32;
	shr.u64 	%rd380, %rd378, 32;
	add.s64 	%rd381, %rd380, %rd379;
	sub.s64 	%rd382, %rd356, %rd381;
	mul.wide.u32 	%rd383, %r267, %r131;
	and.b64  	%rd384, %rd382, 4294967295;
	and.b64  	%rd385, %rd383, 4294967295;
	sub.s64 	%rd386, %rd384, %rd385;
	shr.u64 	%rd387, %rd383, 32;
	shr.u64 	%rd388, %rd386, 32;
	add.s64 	%rd389, %rd388, %rd387;
	sub.s64 	%rd390, %rd364, %rd389;
	mul.wide.u32 	%rd391, %r266, %r131;
	and.b64  	%rd392, %rd390, 4294967295;
	and.b64  	%rd393, %rd391, 4294967295;
	sub.s64 	%rd394, %rd392, %rd393;
	shr.u64 	%rd395, %rd391, 32;
	shr.u64 	%rd396, %rd394, 32;
	cvt.u32.u64 	%r132, %rd396;
	cvt.u32.u64 	%r133, %rd395;
	add.s32 	%r134, %r132, %r133;
	add.s32 	%r135, %r126, %r134;
	mad.lo.s32 	%r136, %r265, %r131, %r135;
	mad.lo.s32 	%r137, %r264, %r131, %r127;
	mad.lo.s32 	%r138, %r263, %r131, %r128;
	mad.lo.s32 	%r139, %r262, %r131, %r129;
	sub.s32 	%r140, %r85, %r139;
	mul.wide.u32 	%rd397, %r11, %r140;
	and.b64  	%rd398, %rd100, 4294967295;
	and.b64  	%rd399, %rd397, 4294967295;
	sub.s64 	%rd400, %rd398, %rd399;
	shr.u64 	%rd401, %rd397, 32;
	shr.u64 	%rd402, %rd400, 32;
	add.s64 	%rd403, %rd402, %rd401;
	sub.s64 	%rd404, %rd370, %rd403;
	mul.wide.u32 	%rd405, %r268, %r140;
	and.b64  	%rd406, %rd404, 4294967295;
	and.b64  	%rd407, %rd405, 4294967295;
	sub.s64 	%rd408, %rd406, %rd407;
	shr.u64 	%rd409, %rd405, 32;
	shr.u64 	%rd410, %rd408, 32;
	add.s64 	%rd411, %rd410, %rd409;
	sub.s64 	%rd412, %rd378, %rd411;
	mul.wide.u32 	%rd413, %r267, %r140;
	and.b64  	%rd414, %rd412, 4294967295;
	and.b64  	%rd415, %rd413, 4294967295;
	sub.s64 	%rd416, %rd414, %rd415;
	shr.u64 	%rd417, %rd413, 32;
	shr.u64 	%rd418, %rd416, 32;
	add.s64 	%rd419, %rd418, %rd417;
	sub.s64 	%rd420, %rd386, %rd419;
	mul.wide.u32 	%rd421, %r266, %r140;
	and.b64  	%rd422, %rd420, 4294967295;
	and.b64  	%rd423, %rd421, 4294967295;
	sub.s64 	%rd424, %rd422, %rd423;
	shr.u64 	%rd425, %rd421, 32;
	shr.u64 	%rd426, %rd424, 32;
	add.s64 	%rd427, %rd426, %rd425;
	sub.s64 	%rd428, %rd394, %rd427;
	mul.wide.u32 	%rd429, %r265, %r140;
	and.b64  	%rd430, %rd428, 4294967295;
	and.b64  	%rd431, %rd429, 4294967295;
	sub.s64 	%rd432, %rd430, %rd431;
	shr.u64 	%rd433, %rd429, 32;
	shr.u64 	%rd434, %rd432, 32;
	cvt.u32.u64 	%r141, %rd434;
	cvt.u32.u64 	%r142, %rd433;
	add.s32 	%r143, %r141, %r142;
	add.s32 	%r144, %r136, %r143;
	mad.lo.s32 	%r145, %r264, %r140, %r144;
	mad.lo.s32 	%r146, %r263, %r140, %r137;
	mad.lo.s32 	%r147, %r262, %r140, %r138;
	sub.s32 	%r148, %r84, %r147;
	mul.wide.u32 	%rd435, %r11, %r148;
	and.b64  	%rd436, %rd62, 4294967295;
	and.b64  	%rd437, %rd435, 4294967295;
	sub.s64 	%rd438, %rd436, %rd437;
	shr.u64 	%rd439, %rd435, 32;
	shr.u64 	%rd440, %rd438, 32;
	add.s64 	%rd441, %rd440, %rd439;
	sub.s64 	%rd442, %rd400, %rd441;
	mul.wide.u32 	%rd443, %r268, %r148;
	and.b64  	%rd444, %rd442, 4294967295;
	and.b64  	%rd445, %rd443, 4294967295;
	sub.s64 	%rd446, %rd444, %rd445;
	shr.u64 	%rd447, %rd443, 32;
	shr.u64 	%rd448, %rd446, 32;
	add.s64 	%rd449, %rd448, %rd447;
	sub.s64 	%rd450, %rd408, %rd449;
	mul.wide.u32 	%rd451, %r267, %r148;
	and.b64  	%rd452, %rd450, 4294967295;
	and.b64  	%rd453, %rd451, 4294967295;
	sub.s64 	%rd454, %rd452, %rd453;
	shr.u64 	%rd455, %rd451, 32;
	shr.u64 	%rd456, %rd454, 32;
	add.s64 	%rd457, %rd456, %rd455;
	sub.s64 	%rd458, %rd416, %rd457;
	mul.wide.u32 	%rd459, %r266, %r148;
	and.b64  	%rd460, %rd458, 4294967295;
	and.b64  	%rd461, %rd459, 4294967295;
	sub.s64 	%rd462, %rd460, %rd461;
	shr.u64 	%rd463, %rd459, 32;
	shr.u64 	%rd464, %rd462, 32;
	add.s64 	%rd465, %rd464, %rd463;
	sub.s64 	%rd466, %rd424, %rd465;
	mul.wide.u32 	%rd467, %r265, %r148;
	and.b64  	%rd468, %rd466, 4294967295;
	and.b64  	%rd469, %rd467, 4294967295;
	sub.s64 	%rd470, %rd468, %rd469;
	shr.u64 	%rd471, %rd467, 32;
	shr.u64 	%rd472, %rd470, 32;
	add.s64 	%rd473, %rd472, %rd471;
	sub.s64 	%rd474, %rd432, %rd473;
	mul.wide.u32 	%rd475, %r264, %r148;
	and.b64  	%rd476, %rd474, 4294967295;
	and.b64  	%rd477, %rd475, 4294967295;
	sub.s64 	%rd478, %rd476, %rd477;
	shr.u64 	%rd479, %rd475, 32;
	shr.u64 	%rd480, %rd478, 32;
	cvt.u32.u64 	%r149, %rd480;
	cvt.u32.u64 	%r150, %rd479;
	add.s32 	%r151, %r149, %r150;
	add.s32 	%r152, %r145, %r151;
	mad.lo.s32 	%r153, %r263, %r148, %r152;
	mad.lo.s32 	%r154, %r262, %r148, %r146;
	sub.s32 	%r155, %r83, %r154;
	mul.wide.u32 	%rd481, %r11, %r155;
	and.b64  	%rd482, %rd37, 4294967295;
	and.b64  	%rd483, %rd481, 4294967295;
	sub.s64 	%rd484, %rd482, %rd483;
	cvt.u32.u64 	%r28, %rd484;
	shr.u64 	%rd485, %rd481, 32;
	shr.u64 	%rd486, %rd484, 32;
	add.s64 	%rd487, %rd486, %rd485;
	sub.s64 	%rd488, %rd438, %rd487;
	mul.wide.u32 	%rd489, %r268, %r155;
	and.b64  	%rd490, %rd488, 4294967295;
	and.b64  	%rd491, %rd489, 4294967295;
	sub.s64 	%rd492, %rd490, %rd491;
	cvt.u32.u64 	%r29, %rd492;
	shr.u64 	%rd493, %rd489, 32;
	shr.u64 	%rd494, %rd492, 32;
	add.s64 	%rd495, %rd494, %rd493;
	sub.s64 	%rd496, %rd446, %rd495;
	mul.wide.u32 	%rd497, %r267, %r155;
	and.b64  	%rd498, %rd496, 4294967295;
	and.b64  	%rd499, %rd497, 4294967295;
	sub.s64 	%rd500, %rd498, %rd499;
	cvt.u32.u64 	%r30, %rd500;
	shr.u64 	%rd501, %rd497, 32;
	shr.u64 	%rd502, %rd500, 32;
	add.s64 	%rd503, %rd502, %rd501;
	sub.s64 	%rd504, %rd454, %rd503;
	mul.wide.u32 	%rd505, %r266, %r155;
	and.b64  	%rd506, %rd504, 4294967295;
	and.b64  	%rd507, %rd505, 4294967295;
	sub.s64 	%rd508, %rd506, %rd507;
	cvt.u32.u64 	%r31, %rd508;
	shr.u64 	%rd509, %rd505, 32;
	shr.u64 	%rd510, %rd508, 32;
	add.s64 	%rd511, %rd510, %rd509;
	sub.s64 	%rd512, %rd462, %rd511;
	mul.wide.u32 	%rd513, %r265, %r155;
	and.b64  	%rd514, %rd512, 4294967295;
	and.b64  	%rd515, %rd513, 4294967295;
	sub.s64 	%rd516, %rd514, %rd515;
	cvt.u32.u64 	%r32, %rd516;
	shr.u64 	%rd517, %rd513, 32;
	shr.u64 	%rd518, %rd516, 32;
	add.s64 	%rd519, %rd518, %rd517;
	sub.s64 	%rd520, %rd470, %rd519;
	mul.wide.u32 	%rd521, %r264, %r155;
	and.b64  	%rd522, %rd520, 4294967295;
	and.b64  	%rd523, %rd521, 4294967295;
	sub.s64 	%rd524, %rd522, %rd523;
	cvt.u32.u64 	%r33, %rd524;
	shr.u64 	%rd525, %rd521, 32;
	shr.u64 	%rd526, %rd524, 32;
	add.s64 	%rd527, %rd526, %rd525;
	sub.s64 	%rd528, %rd478, %rd527;
	mul.wide.u32 	%rd529, %r263, %r155;
	and.b64  	%rd530, %rd528, 4294967295;
	and.b64  	%rd531, %rd529, 4294967295;
	sub.s64 	%rd532, %rd530, %rd531;
	cvt.u32.u64 	%r34, %rd532;
	shr.u64 	%rd533, %rd529, 32;
	shr.u64 	%rd534, %rd532, 32;
	cvt.u32.u64 	%r156, %rd534;
	cvt.u32.u64 	%r157, %rd533;
	add.s32 	%r158, %r156, %r157;
	add.s32 	%r159, %r153, %r158;
	mad.lo.s32 	%r160, %r262, %r155, %r159;
	sub.s32 	%r35, %r82, %r160;
	st.local.v4.u32 	[%rd3], {%r28, %r29, %r30, %r31};
	st.local.v4.u32 	[%rd3+16], {%r32, %r33, %r34, %r35};
	setp.gt.u32 	%p4, %r35, %r262;
	@%p4 bra 	$L__BB2_22;
	setp.lt.u32 	%p5, %r35, %r262;
	@%p5 bra 	$L__BB2_23;
	setp.lt.u32 	%p6, %r263, %r34;
	@%p6 bra 	$L__BB2_22;
	setp.gt.u32 	%p7, %r263, %r34;
	@%p7 bra 	$L__BB2_23;
	setp.lt.u32 	%p8, %r264, %r33;
	@%p8 bra 	$L__BB2_22;
	setp.gt.u32 	%p9, %r264, %r33;
	@%p9 bra 	$L__BB2_23;
	setp.lt.u32 	%p10, %r265, %r32;
	@%p10 bra 	$L__BB2_22;
	setp.gt.u32 	%p11, %r265, %r32;
	@%p11 bra 	$L__BB2_23;
	setp.lt.u32 	%p12, %r266, %r31;
	@%p12 bra 	$L__BB2_22;
	setp.gt.u32 	%p13, %r266, %r31;
	@%p13 bra 	$L__BB2_23;
	setp.lt.u32 	%p14, %r267, %r30;
	@%p14 bra 	$L__BB2_22;
	setp.gt.u32 	%p15, %r267, %r30;
	@%p15 bra 	$L__BB2_23;
	setp.lt.u32 	%p16, %r268, %r29;
	@%p16 bra 	$L__BB2_22;
	setp.gt.u32 	%p17, %r268, %r29;
	setp.gt.u32 	%p18, %r11, %r28;
	or.pred  	%p19, %p17, %p18;
	@%p19 bra 	$L__BB2_23;
$L__BB2_22:
	{ // callseq 2, 0
	.param .b64 param0;
	st.param.b64 	[param0], %rd36;
	.param .b64 param1;
	st.param.b64 	[param1], %rd36;
	.param .b64 param2;
	st.param.b64 	[param2], %rd25;
	.param .b64 param3;
	st.param.b64 	[param3], %rd25;
	call.uni 
	_Z6fe_subPjPKjS1_S1_, 
	(
	param0, 
	param1, 
	param2, 
	param3
	);
	} // callseq 2
$L__BB2_23:
	add.s32 	%r261, %r261, 1;
	setp.ne.s32 	%p20, %r261, 0;
	@%p20 bra 	$L__BB2_8;
	ld.local.v4.u32 	{%r161, %r162, %r163, %r164}, [%rd3];
	ld.local.v4.u32 	{%r165, %r166, %r167, %r168}, [%rd3+16];
	cvt.u64.u32 	%rd997, %r161;
	cvt.u64.u32 	%rd996, %r162;
	cvt.u64.u32 	%rd995, %r163;
	cvt.u64.u32 	%rd994, %r164;
	cvt.u64.u32 	%rd993, %r165;
	cvt.u64.u32 	%rd992, %r166;
	cvt.u64.u32 	%rd991, %r167;
	cvt.u64.u32 	%rd990, %r168;
$L__BB2_25:
	ld.param.u64 	%rd989, [calculate_quotient_polynomial_kernel_param_4];
	cvta.to.global.u64 	%rd538, %rd989;
	mul.wide.u32 	%rd539, %r260, 32;
	add.s64 	%rd540, %rd538, %rd539;
	add.s64 	%rd20, %rd989, %rd539;
	add.u64 	%rd542, %SPL, 32;
	ld.local.v4.u32 	{%r169, %r170, %r171, %r172}, [%rd542];
	cvt.u64.u32 	%rd543, %r169;
	mul.lo.s64 	%rd544, %rd997, %rd543;
	shr.u64 	%rd545, %rd544, 32;
	mad.lo.s64 	%rd546, %rd996, %rd543, %rd545;
	shr.u64 	%rd547, %rd546, 32;
	mad.lo.s64 	%rd548, %rd995, %rd543, %rd547;
	shr.u64 	%rd549, %rd548, 32;
	mad.lo.s64 	%rd550, %rd994, %rd543, %rd549;
	shr.u64 	%rd551, %rd550, 32;
	mad.lo.s64 	%rd552, %rd993, %rd543, %rd551;
	shr.u64 	%rd553, %rd552, 32;
	mad.lo.s64 	%rd554, %rd992, %rd543, %rd553;
	shr.u64 	%rd555, %rd554, 32;
	mad.lo.s64 	%rd556, %rd991, %rd543, %rd555;
	shr.u64 	%rd557, %rd556, 32;
	mad.lo.s64 	%rd558, %rd990, %rd543, %rd557;
	shr.u64 	%rd559, %rd558, 32;
	cvt.u64.u32 	%rd560, %r170;
	and.b64  	%rd561, %rd546, 4294967295;
	mad.lo.s64 	%rd562, %rd997, %rd560, %rd561;
	shr.u64 	%rd563, %rd562, 32;
	and.b64  	%rd564, %rd548, 4294967295;
	add.s64 	%rd565, %rd563, %rd564;
	mad.lo.s64 	%rd566, %rd996, %rd560, %rd565;
	shr.u64 	%rd567, %rd566, 32;
	and.b64  	%rd568, %rd550, 4294967295;
	add.s64 	%rd569, %rd567, %rd568;
	mad.lo.s64 	%rd570, %rd995, %rd560, %rd569;
	shr.u64 	%rd571, %rd570, 32;
	and.b64  	%rd572, %rd552, 4294967295;
	add.s64 	%rd573, %rd571, %rd572;
	mad.lo.s64 	%rd574, %rd994, %rd560, %rd573;
	shr.u64 	%rd575, %rd574, 32;
	and.b64  	%rd576, %rd554, 4294967295;
	add.s64 	%rd577, %rd575, %rd576;
	mad.lo.s64 	%rd578, %rd993, %rd560, %rd577;
	shr.u64 	%rd579, %rd578, 32;
	and.b64  	%rd580, %rd556, 4294967295;
	add.s64 	%rd581, %rd579, %rd580;
	mad.lo.s64 	%rd582, %rd992, %rd560, %rd581;
	shr.u64 	%rd583, %rd582, 32;
	and.b64  	%rd584, %rd558, 4294967295;
	add.s64 	%rd585, %rd583, %rd584;
	mad.lo.s64 	%rd586, %rd991, %rd560, %rd585;
	shr.u64 	%rd587, %rd586, 32;
	add.s64 	%rd588, %rd587, %rd559;
	mad.lo.s64 	%rd589, %rd990, %rd560, %rd588;
	shr.u64 	%rd590, %rd589, 32;
	cvt.u64.u32 	%rd591, %r171;
	and.b64  	%rd592, %rd566, 4294967295;
	mad.lo.s64 	%rd593, %rd997, %rd591, %rd592;
	shr.u64 	%rd594, %rd593, 32;
	and.b64  	%rd595, %rd570, 4294967295;
	add.s64 	%rd596, %rd594, %rd595;
	mad.lo.s64 	%rd597, %rd996, %rd591, %rd596;
	shr.u64 	%rd598, %rd597, 32;
	and.b64  	%rd599, %rd574, 4294967295;
	add.s64 	%rd600, %rd598, %rd599;
	mad.lo.s64 	%rd601, %rd995, %rd591, %rd600;
	shr.u64 	%rd602, %rd601, 32;
	and.b64  	%rd603, %rd578, 4294967295;
	add.s64 	%rd604, %rd602, %rd603;
	mad.lo.s64 	%rd605, %rd994, %rd591, %rd604;
	shr.u64 	%rd606, %rd605, 32;
	and.b64  	%rd607, %rd582, 4294967295;
	add.s64 	%rd608, %rd606, %rd607;
	mad.lo.s64 	%rd609, %rd993, %rd591, %rd608;
	shr.u64 	%rd610, %rd609, 32;
	and.b64  	%rd611, %rd586, 4294967295;
	add.s64 	%rd612, %rd610, %rd611;
	mad.lo.s64 	%rd613, %rd992, %rd591, %rd612;
	shr.u64 	%rd614, %rd613, 32;
	and.b64  	%rd615, %rd589, 4294967295;
	add.s64 	%rd616, %rd614, %rd615;
	mad.lo.s64 	%rd617, %rd991, %rd591, %rd616;
	shr.u64 	%rd618, %rd617, 32;
	add.s64 	%rd619, %rd618, %rd590;
	mad.lo.s64 	%rd620, %rd990, %rd591, %rd619;
	shr.u64 	%rd621, %rd620, 32;
	cvt.u64.u32 	%rd622, %r172;
	and.b64  	%rd623, %rd597, 4294967295;
	mad.lo.s64 	%rd624, %rd997, %rd622, %rd623;
	shr.u64 	%rd625, %rd624, 32;
	and.b64  	%rd626, %rd601, 4294967295;
	add.s64 	%rd627, %rd625, %rd626;
	mad.lo.s64 	%rd628, %rd996, %rd622, %rd627;
	shr.u64 	%rd629, %rd628, 32;
	and.b64  	%rd630, %rd605, 4294967295;
	add.s64 	%rd631, %rd629, %rd630;
	mad.lo.s64 	%rd632, %rd995, %rd622, %rd631;
	shr.u64 	%rd633, %rd632, 32;
	and.b64  	%rd634, %rd609, 4294967295;
	add.s64 	%rd635, %rd633, %rd634;
	mad.lo.s64 	%rd636, %rd994, %rd622, %rd635;
	shr.u64 	%rd637, %rd636, 32;
	and.b64  	%rd638, %rd613, 4294967295;
	add.s64 	%rd639, %rd637, %rd638;
	mad.lo.s64 	%rd640, %rd993, %rd622, %rd639;
	shr.u64 	%rd641, %rd640, 32;
	and.b64  	%rd642, %rd617, 4294967295;
	add.s64 	%rd643, %rd641, %rd642;
	mad.lo.s64 	%rd644, %rd992, %rd622, %rd643;
	shr.u64 	%rd645, %rd644, 32;
	and.b64  	%rd646, %rd620, 4294967295;
	add.s64 	%rd647, %rd645, %rd646;
	mad.lo.s64 	%rd648, %rd991, %rd622, %rd647;
	shr.u64 	%rd649, %rd648, 32;
	add.s64 	%rd650, %rd649, %rd621;
	mad.lo.s64 	%rd651, %rd990, %rd622, %rd650;
	shr.u64 	%rd652, %rd651, 32;
	ld.local.v4.u32 	{%r173, %r174, %r175, %r176}, [%rd542+16];
	cvt.u64.u32 	%rd653, %r173;
	and.b64  	%rd654, %rd628, 4294967295;
	mad.lo.s64 	%rd655, %rd997, %rd653, %rd654;
	shr.u64 	%rd656, %rd655, 32;
	and.b64  	%rd657, %rd632, 4294967295;
	add.s64 	%rd658, %rd656, %rd657;
	mad.lo.s64 	%rd659, %rd996, %rd653, %rd658;
	shr.u64 	%rd660, %rd659, 32;
	and.b64  	%rd661, %rd636, 4294967295;
	add.s64 	%rd662, %rd660, %rd661;
	mad.lo.s64 	%rd663, %rd995, %rd653, %rd662;
	shr.u64 	%rd664, %rd663, 32;
	and.b64  	%rd665, %rd640, 4294967295;
	add.s64 	%rd666, %rd664, %rd665;
	mad.lo.s64 	%rd667, %rd994, %rd653, %rd666;
	shr.u64 	%rd668, %rd667, 32;
	and.b64  	%rd669, %rd644, 4294967295;
	add.s64 	%rd670, %rd668, %rd669;
	mad.lo.s64 	%rd671, %rd993, %rd653, %rd670;
	shr.u64 	%rd672, %rd671, 32;
	and.b64  	%rd673, %rd648, 4294967295;
	add.s64 	%rd674, %rd672, %rd673;
	mad.lo.s64 	%rd675, %rd992, %rd653, %rd674;
	shr.u64 	%rd676, %rd675, 32;
	and.b64  	%rd677, %rd651, 4294967295;
	add.s64 	%rd678, %rd676, %rd677;
	mad.lo.s64 	%rd679, %rd991, %rd653, %rd678;
	shr.u64 	%rd680, %rd679, 32;
	add.s64 	%rd681, %rd680, %rd652;
	mad.lo.s64 	%rd682, %rd990, %rd653, %rd681;
	shr.u64 	%rd683, %rd682, 32;
	cvt.u64.u32 	%rd684, %r174;
	and.b64  	%rd685, %rd659, 4294967295;
	mad.lo.s64 	%rd686, %rd997, %rd684, %rd685;
	shr.u64 	%rd687, %rd686, 32;
	and.b64  	%rd688, %rd663, 4294967295;
	add.s64 	%rd689, %rd687, %rd688;
	mad.lo.s64 	%rd690, %rd996, %rd684, %rd689;
	shr.u64 	%rd691, %rd690, 32;
	and.b64  	%rd692, %rd667, 4294967295;
	add.s64 	%rd693, %rd691, %rd692;
	mad.lo.s64 	%rd694, %rd995, %rd684, %rd693;
	shr.u64 	%rd695, %rd694, 32;
	and.b64  	%rd696, %rd671, 4294967295;
	add.s64 	%rd697, %rd695, %rd696;
	mad.lo.s64 	%rd698, %rd994, %rd684, %rd697;
	shr.u64 	%rd699, %rd698, 32;
	and.b64  	%rd700, %rd675, 4294967295;
	add.s64 	%rd701, %rd699, %rd700;
	mad.lo.s64 	%rd702, %rd993, %rd684, %rd701;
	shr.u64 	%rd703, %rd702, 32;
	and.b64  	%rd704, %rd679, 4294967295;
	add.s64 	%rd705, %rd703, %rd704;
	mad.lo.s64 	%rd706, %rd992, %rd684, %rd705;
	shr.u64 	%rd707, %rd706, 32;
	and.b64  	%rd708, %rd682, 4294967295;
	add.s64 	%rd709, %rd707, %rd708;
	mad.lo.s64 	%rd710, %rd991, %rd684, %rd709;
	shr.u64 	%rd711, %rd710, 32;
	add.s64 	%rd712, %rd711, %rd683;
	mad.lo.s64 	%rd713, %rd990, %rd684, %rd712;
	shr.u64 	%rd714, %rd713, 32;
	cvt.u64.u32 	%rd715, %r175;
	and.b64  	%rd716, %rd690, 4294967295;
	mad.lo.s64 	%rd717, %rd997, %rd715, %rd716;
	shr.u64 	%rd718, %rd717, 32;
	and.b64  	%rd719, %rd694, 4294967295;
	add.s64 	%rd720, %rd718, %rd719;
	mad.lo.s64 	%rd721, %rd996, %rd715, %rd720;
	shr.u64 	%rd722, %rd721, 32;
	and.b64  	%rd723, %rd698, 4294967295;
	add.s64 	%rd724, %rd722, %rd723;
	mad.lo.s64 	%rd725, %rd995, %rd715, %rd724;
	shr.u64 	%rd726, %rd725, 32;
	and.b64  	%rd727, %rd702, 4294967295;
	add.s64 	%rd728, %rd726, %rd727;
	mad.lo.s64 	%rd729, %rd994, %rd715, %rd728;
	shr.u64 	%rd730, %rd729, 32;
	and.b64  	%rd731, %rd706, 4294967295;
	add.s64 	%rd732, %rd730, %rd731;
	mad.lo.s64 	%rd733, %rd993, %rd715, %rd732;
	shr.u64 	%rd734, %rd733, 32;
	and.b64  	%rd735, %rd710, 4294967295;
	add.s64 	%rd736, %rd734, %rd735;
	mad.lo.s64 	%rd737, %rd992, %rd715, %rd736;
	shr.u64 	%rd738, %rd737, 32;
	and.b64  	%rd739, %rd713, 4294967295;
	add.s64 	%rd740, %rd738, %rd739;
	mad.lo.s64 	%rd741, %rd991, %rd715, %rd740;
	shr.u64 	%rd742, %rd741, 32;
	add.s64 	%rd743, %rd742, %rd714;
	mad.lo.s64 	%rd744, %rd990, %rd715, %rd743;
	shr.u64 	%rd745, %rd744, 32;
	cvt.u64.u32 	%rd746, %r176;
	and.b64  	%rd747, %rd721, 4294967295;
	mad.lo.s64 	%rd748, %rd997, %rd746, %rd747;
	cvt.u32.u64 	%r177, %rd748;
	shr.u64 	%rd749, %rd748, 32;
	and.b64  	%rd750, %rd725, 4294967295;
	add.s64 	%rd751, %rd749, %rd750;
	mad.lo.s64 	%rd752, %rd996, %rd746, %rd751;
	cvt.u32.u64 	%r178, %rd752;
	shr.u64 	%rd753, %rd752, 32;
	and.b64  	%rd754, %rd729, 4294967295;
	add.s64 	%rd755, %rd753, %rd754;
	mad.lo.s64 	%rd756, %rd995, %rd746, %rd755;
	cvt.u32.u64 	%r179, %rd756;
	shr.u64 	%rd757, %rd756, 32;
	and.b64  	%rd758, %rd733, 4294967295;
	add.s64 	%rd759, %rd757, %rd758;
	mad.lo.s64 	%rd760, %rd994, %rd746, %rd759;
	cvt.u32.u64 	%r180, %rd760;
	shr.u64 	%rd761, %rd760, 32;
	and.b64  	%rd762, %rd737, 4294967295;
	add.s64 	%rd763, %rd761, %rd762;
	mad.lo.s64 	%rd764, %rd993, %rd746, %rd763;
	cvt.u32.u64 	%r181, %rd764;
	shr.u64 	%rd765, %rd764, 32;
	and.b64  	%rd766, %rd741, 4294967295;
	add.s64 	%rd767, %rd765, %rd766;
	mad.lo.s64 	%rd768, %rd992, %rd746, %rd767;
	cvt.u32.u64 	%r182, %rd768;
	shr.u64 	%rd769, %rd768, 32;
	and.b64  	%rd770, %rd744, 4294967295;
	add.s64 	%rd771, %rd769, %rd770;
	mad.lo.s64 	%rd772, %rd991, %rd746, %rd771;
	cvt.u32.u64 	%r183, %rd772;
	shr.u64 	%rd773, %rd772, 32;
	add.s64 	%rd774, %rd773, %rd745;
	mad.lo.s64 	%rd775, %rd990, %rd746, %rd774;
	cvt.u32.u64 	%r184, %rd775;
	{ .reg .b32 tmp; mov.b64 {tmp, %r185}, %rd775; }
	mul.lo.s32 	%r186, %r262, %r185;
	sub.s32 	%r187, %r184, %r186;
	mul.wide.u32 	%rd776, %r11, %r187;
	and.b64  	%rd777, %rd717, 4294967295;
	and.b64  	%rd778, %rd776, 4294967295;
	sub.s64 	%rd779, %rd777, %rd778;
	shr.u64 	%rd780, %rd776, 32;
	shr.u64 	%rd781, %rd779, 32;
	cvt.u32.u64 	%r188, %rd780;
	cvt.u32.u64 	%r189, %rd781;
	add.s32 	%r190, %r189, %r188;
	mad.lo.s32 	%r191, %r11, %r185, %r190;
	mad.lo.s32 	%r192, %r268, %r187, %r191;
	mul.lo.s32 	%r193, %r267, %r187;
	mad.lo.s32 	%r194, %r268, %r185, %r193;
	mul.lo.s32 	%r195, %r266, %r187;
	mad.lo.s32 	%r196, %r267, %r185, %r195;
	mul.lo.s32 	%r197, %r265, %r187;
	mad.lo.s32 	%r198, %r266, %r185, %r197;
	mul.lo.s32 	%r199, %r264, %r187;
	mad.lo.s32 	%r200, %r265, %r185, %r199;
	mul.lo.s32 	%r201, %r263, %r187;
	mad.lo.s32 	%r202, %r264, %r185, %r201;
	mul.lo.s32 	%r203, %r262, %r187;
	mad.lo.s32 	%r204, %r263, %r185, %r203;
	sub.s32 	%r205, %r183, %r204;
	mul.wide.u32 	%rd782, %r11, %r205;
	and.b64  	%rd783, %rd686, 4294967295;
	and.b64  	%rd784, %rd782, 4294967295;
	sub.s64 	%rd785, %rd783, %rd784;
	shr.u64 	%rd786, %rd782, 32;
	shr.u64 	%rd787, %rd785, 32;
	add.s64 	%rd788, %rd787, %rd786;
	sub.s64 	%rd789, %rd779, %rd788;
	mul.wide.u32 	%rd790, %r268, %r205;
	and.b64  	%rd791, %rd789, 4294967295;
	and.b64  	%rd792, %rd790, 4294967295;
	sub.s64 	%rd793, %rd791, %rd792;
	shr.u64 	%rd794, %rd790, 32;
	shr.u64 	%rd795, %rd793, 32;
	cvt.u32.u64 	%r206, %rd795;
	cvt.u32.u64 	%r207, %rd794;
	add.s32 	%r208, %r206, %r207;
	add.s32 	%r209, %r192, %r208;
	mad.lo.s32 	%r210, %r267, %r205, %r209;
	mad.lo.s32 	%r211, %r266, %r205, %r194;
	mad.lo.s32 	%r212, %r265, %r205, %r196;
	mad.lo.s32 	%r213, %r264, %r205, %r198;
	mad.lo.s32 	%r214, %r263, %r205, %r200;
	mad.lo.s32 	%r215, %r262, %r205, %r202;
	sub.s32 	%r216, %r182, %r215;
	mul.wide.u32 	%rd796, %r11, %r216;
	and.b64  	%rd797, %rd655, 4294967295;
	and.b64  	%rd798, %rd796, 4294967295;
	sub.s64 	%rd799, %rd797, %rd798;
	shr.u64 	%rd800, %rd796, 32;
	shr.u64 	%rd801, %rd799, 32;
	add.s64 	%rd802, %rd801, %rd800;
	sub.s64 	%rd803, %rd785, %rd802;
	mul.wide.u32 	%rd804, %r268, %r216;
	and.b64  	%rd805, %rd803, 4294967295;
	and.b64  	%rd806, %rd804, 4294967295;
	sub.s64 	%rd807, %rd805, %rd806;
	shr.u64 	%rd808, %rd804, 32;
	shr.u64 	%rd809, %rd807, 32;
	add.s64 	%rd810, %rd809, %rd808;
	sub.s64 	%rd811, %rd793, %rd810;
	mul.wide.u32 	%rd812, %r267, %r216;
	and.b64  	%rd813, %rd811, 4294967295;
	and.b64  	%rd814, %rd812, 4294967295;
	sub.s64 	%rd815, %rd813, %rd814;
	shr.u64 	%rd816, %rd812, 32;
	shr.u64 	%rd817, %rd815, 32;
	cvt.u32.u64 	%r217, %rd817;
	cvt.u32.u64 	%r218, %rd816;
	add.s32 	%r219, %r217, %r218;
	add.s32 	%r220, %r210, %r219;
	mad.lo.s32 	%r221, %r266, %r216, %r220;
	mad.lo.s32 	%r222, %r265, %r216, %r211;
	mad.lo.s32 	%r223, %r264, %r216, %r212;
	mad.lo.s32 	%r224, %r263, %r216, %r213;
	mad.lo.s32 	%r225, %r262, %r216, %r214;
	sub.s32 	%r226, %r181, %r225;
	mul.wide.u32 	%rd818, %r11, %r226;
	and.b64  	%rd819, %rd624, 4294967295;
	and.b64  	%rd820, %rd818, 4294967295;
	sub.s64 	%rd821, %rd819, %rd820;
	shr.u64 	%rd822, %rd818, 32;
	shr.u64 	%rd823, %rd821, 32;
	add.s64 	%rd824, %rd823, %rd822;
	sub.s64 	%rd825, %rd799, %rd824;
	mul.wide.u32 	%rd826, %r268, %r226;
	and.b64  	%rd827, %rd825, 4294967295;
	and.b64  	%rd828, %rd826, 4294967295;
	sub.s64 	%rd829, %rd827, %rd828;
	shr.u64 	%rd830, %rd826, 32;
	shr.u64 	%rd831, %rd829, 32;
	add.s64 	%rd832, %rd831, %rd830;
	sub.s64 	%rd833, %rd807, %rd832;
	mul.wide.u32 	%rd834, %r267, %r226;
	and.b64  	%rd835, %rd833, 4294967295;
	and.b64  	%rd836, %rd834, 4294967295;
	sub.s64 	%rd837, %rd835, %rd836;
	shr.u64 	%rd838, %rd834, 32;
	shr.u64 	%rd839, %rd837, 32;
	add.s64 	%rd840, %rd839, %rd838;
	sub.s64 	%rd841, %rd815, %rd840;
	mul.wide.u32 	%rd842, %r266, %r226;
	and.b64  	%rd843, %rd841, 4294967295;
	and.b64  	%rd844, %rd842, 4294967295;
	sub.s64 	%rd845, %rd843, %rd844;
	shr.u64 	%rd846, %rd842, 32;
	shr.u64 	%rd847, %rd845, 32;
	cvt.u32.u64 	%r227, %rd847;
	cvt.u32.u64 	%r228, %rd846;
	add.s32 	%r229, %r227, %r228;
	add.s32 	%r230, %r221, %r229;
	mad.lo.s32 	%r231, %r265, %r226, %r230;
	mad.lo.s32 	%r232, %r264, %r226, %r222;
	mad.lo.s32 	%r233, %r263, %r226, %r223;
	mad.lo.s32 	%r234, %r262, %r226, %r224;
	sub.s32 	%r235, %r180, %r234;
	mul.wide.u32 	%rd848, %r11, %r235;
	and.b64  	%rd849, %rd593, 4294967295;
	and.b64  	%rd850, %rd848, 4294967295;
	sub.s64 	%rd851, %rd849, %rd850;
	shr.u64 	%rd852, %rd848, 32;
	shr.u64 	%rd853, %rd851, 32;
	add.s64 	%rd854, %rd853, %rd852;
	sub.s64 	%rd855, %rd821, %rd854;
	mul.wide.u32 	%rd856, %r268, %r235;
	and.b64  	%rd857, %rd855, 4294967295;
	and.b64  	%rd858, %rd856, 4294967295;
	sub.s64 	%rd859, %rd857, %rd858;
	shr.u64 	%rd860, %rd856, 32;
	shr.u64 	%rd861, %rd859, 32;
	add.s64 	%rd862, %rd861, %rd860;
	sub.s64 	%rd863, %rd829, %rd862;
	mul.wide.u32 	%rd864, %r267, %r235;
	and.b64  	%rd865, %rd863, 4294967295;
	and.b64  	%rd866, %rd864, 4294967295;
	sub.s64 	%rd867, %rd865, %rd866;
	shr.u64 	%rd868, %rd864, 32;
	shr.u64 	%rd869, %rd867, 32;
	add.s64 	%rd870, %rd869, %rd868;
	sub.s64 	%rd871, %rd837, %rd870;
	mul.wide.u32 	%rd872, %r266, %r235;
	and.b64  	%rd873, %rd871, 4294967295;
	and.b64  	%rd874, %rd872, 4294967295;
	sub.s64 	%rd875, %rd873, %rd874;
	shr.u64 	%rd876, %rd872, 32;
	shr.u64 	%rd877, %rd875, 32;
	add.s64 	%rd878, %rd877, %rd876;
	sub.s64 	%rd879, %rd845, %rd878;
	mul.wide.u32 	%rd880, %r265, %r235;
	and.b64  	%rd881, %rd879, 4294967295;
	and.b64  	%rd882, %rd880, 4294967295;
	sub.s64 	%rd883, %rd881, %rd882;
	shr.u64 	%rd884, %rd880, 32;
	shr.u64 	%rd885, %rd883, 32;
	cvt.u32.u64 	%r236, %rd885;
	cvt.u32.u64 	%r237, %rd884;
	add.s32 	%r238, %r236, %r237;
	add.s32 	%r239, %r231, %r238;
	mad.lo.s32 	%r240, %r264, %r235, %r239;
	mad.lo.s32 	%r241, %r263, %r235, %r232;
	mad.lo.s32 	%r242, %r262, %r235, %r233;
	sub.s32 	%r243, %r179, %r242;
	mul.wide.u32 	%rd886, %r11, %r243;
	and.b64  	%rd887, %rd562, 4294967295;
	and.b64  	%rd888, %rd886, 4294967295;
	sub.s64 	%rd889, %rd887, %rd888;
	shr.u64 	%rd890, %rd886, 32;
	shr.u64 	%rd891, %rd889, 32;
	add.s64 	%rd892, %rd891, %rd890;
	sub.s64 	%rd893, %rd851, %rd892;
	mul.wide.u32 	%rd894, %r268, %r243;
	and.b64  	%rd895, %rd893, 4294967295;
	and.b64  	%rd896, %rd894, 4294967295;
	sub.s64 	%rd897, %rd895, %rd896;
	shr.u64 	%rd898, %rd894, 32;
	shr.u64 	%rd899, %rd897, 32;
	add.s64 	%rd900, %rd899, %rd898;
	sub.s64 	%rd901, %rd859, %rd900;
	mul.wide.u32 	%rd902, %r267, %r243;
	and.b64  	%rd903, %rd901, 4294967295;
	and.b64  	%rd904, %rd902, 4294967295;
	sub.s64 	%rd905, %rd903, %rd904;
	shr.u64 	%rd906, %rd902, 32;
	shr.u64 	%rd907, %rd905, 32;
	add.s64 	%rd908, %rd907, %rd906;
	sub.s64 	%rd909, %rd867, %rd908;
	mul.wide.u32 	%rd910, %r266, %r243;
	and.b64  	%rd911, %rd909, 4294967295;
	and.b64  	%rd912, %rd910, 4294967295;
	sub.s64 	%rd913, %rd911, %rd912;
	shr.u64 	%rd914, %rd910, 32;
	shr.u64 	%rd915, %rd913, 32;
	add.s64 	%rd916, %rd915, %rd914;
	sub.s64 	%rd917, %rd875, %rd916;
	mul.wide.u32 	%rd918, %r265, %r243;
	and.b64  	%rd919, %rd917, 4294967295;
	and.b64  	%rd920, %rd918, 4294967295;
	sub.s64 	%rd921, %rd919, %rd920;
	shr.u64 	%rd922, %rd918, 32;
	shr.u64 	%rd923, %rd921, 32;
	add.s64 	%rd924, %rd923, %rd922;
	sub.s64 	%rd925, %rd883, %rd924;
	mul.wide.u32 	%rd926, %r264, %r243;
	and.b64  	%rd927, %rd925, 4294967295;
	and.b64  	%rd928, %rd926, 4294967295;
	sub.s64 	%rd929, %rd927, %rd928;
	shr.u64 	%rd930, %rd926, 32;
	shr.u64 	%rd931, %rd929, 32;
	cvt.u32.u64 	%r244, %rd931;
	cvt.u32.u64 	%r245, %rd930;
	add.s32 	%r246, %r244, %r245;
	add.s32 	%r247, %r240, %r246;
	mad.lo.s32 	%r248, %r263, %r243, %r247;
	mad.lo.s32 	%r249, %r262, %r243, %r241;
	sub.s32 	%r250, %r178, %r249;
	mul.wide.u32 	%rd932, %r11, %r250;
	and.b64  	%rd933, %rd544, 4294967295;
	and.b64  	%rd934, %rd932, 4294967295;
	sub.s64 	%rd935, %rd933, %rd934;
	cvt.u32.u64 	%r44, %rd935;
	shr.u64 	%rd936, %rd932, 32;
	shr.u64 	%rd937, %rd935, 32;
	add.s64 	%rd938, %rd937, %rd936;
	sub.s64 	%rd939, %rd889, %rd938;
	mul.wide.u32 	%rd940, %r268, %r250;
	and.b64  	%rd941, %rd939, 4294967295;
	and.b64  	%rd942, %rd940, 4294967295;
	sub.s64 	%rd943, %rd941, %rd942;
	cvt.u32.u64 	%r45, %rd943;
	shr.u64 	%rd944, %rd940, 32;
	shr.u64 	%rd945, %rd943, 32;
	add.s64 	%rd946, %rd945, %rd944;
	sub.s64 	%rd947, %rd897, %rd946;
	mul.wide.u32 	%rd948, %r267, %r250;
	and.b64  	%rd949, %rd947, 4294967295;
	and.b64  	%rd950, %rd948, 4294967295;
	sub.s64 	%rd951, %rd949, %rd950;
	cvt.u32.u64 	%r46, %rd951;
	shr.u64 	%rd952, %rd948, 32;
	shr.u64 	%rd953, %rd951, 32;
	add.s64 	%rd954, %rd953, %rd952;
	sub.s64 	%rd955, %rd905, %rd954;
	mul.wide.u32 	%rd956, %r266, %r250;
	and.b64  	%rd957, %rd955, 4294967295;
	and.b64  	%rd958, %rd956, 4294967295;
	sub.s64 	%rd959, %rd957, %rd958;
	cvt.u32.u64 	%r47, %rd959;
	shr.u64 	%rd960, %rd956, 32;
	shr.u64 	%rd961, %rd959, 32;
	add.s64 	%rd962, %rd961, %rd960;
	sub.s64 	%rd963, %rd913, %rd962;
	mul.wide.u32 	%rd964, %r265, %r250;
	and.b64  	%rd965, %rd963, 4294967295;
	and.b64  	%rd966, %rd964, 4294967295;
	sub.s64 	%rd967, %rd965, %rd966;
	cvt.u32.u64 	%r48, %rd967;
	shr.u64 	%rd968, %rd964, 32;
	shr.u64 	%rd969, %rd967, 32;
	add.s64 	%rd970, %rd969, %rd968;
	sub.s64 	%rd971, %rd921, %rd970;
	mul.wide.u32 	%rd972, %r264, %r250;
	and.b64  	%rd973, %rd971, 4294967295;
	and.b64  	%rd974, %rd972, 4294967295;
	sub.s64 	%rd975, %rd973, %rd974;
	cvt.u32.u64 	%r49, %rd975;
	shr.u64 	%rd976, %rd972, 32;
	shr.u64 	%rd977, %rd975, 32;
	add.s64 	%rd978, %rd977, %rd976;
	sub.s64 	%rd979, %rd929, %rd978;
	mul.wide.u32 	%rd980, %r263, %r250;
	and.b64  	%rd981, %rd979, 4294967295;
	and.b64  	%rd982, %rd980, 4294967295;
	sub.s64 	%rd983, %rd981, %rd982;
	cvt.u32.u64 	%r50, %rd983;
	shr.u64 	%rd984, %rd980, 32;
	shr.u64 	%rd985, %rd983, 32;
	cvt.u32.u64 	%r251, %rd985;
	cvt.u32.u64 	%r252, %rd984;
	add.s32 	%r253, %r251, %r252;
	add.s32 	%r254, %r248, %r253;
	mad.lo.s32 	%r255, %r262, %r250, %r254;
	sub.s32 	%r51, %r177, %r255;
	st.global.u32 	[%rd540], %r44;
	st.global.u32 	[%rd540+4], %r45;
	st.global.u32 	[%rd540+8], %r46;
	st.global.u32 	[%rd540+12], %r47;
	st.global.u32 	[%rd540+16], %r48;
	st.global.u32 	[%rd540+20], %r49;
	st.global.u32 	[%rd540+24], %r50;
	st.global.u32 	[%rd540+28], %r51;
	cvta.to.global.u64 	%rd21, %rd25;
	ld.global.u32 	%r52, [%rd21+28];
	setp.gt.u32 	%p21, %r51, %r52;
	@%p21 bra 	$L__BB2_40;
	setp.lt.u32 	%p22, %r51, %r52;
	@%p22 bra 	$L__BB2_41;
	ld.global.u32 	%r53, [%rd21+24];
	setp.lt.u32 	%p23, %r53, %r50;
	@%p23 bra 	$L__BB2_40;
	setp.gt.u32 	%p24, %r53, %r50;
	@%p24 bra 	$L__BB2_41;
	ld.global.u32 	%r54, [%rd21+20];
	setp.lt.u32 	%p25, %r54, %r49;
	@%p25 bra 	$L__BB2_40;
	setp.gt.u32 	%p26, %r54, %r49;
	@%p26 bra 	$L__BB2_41;
	ld.global.u32 	%r55, [%rd21+16];
	setp.lt.u32 	%p27, %r55, %r48;
	@%p27 bra 	$L__BB2_40;
	setp.gt.u32 	%p28, %r55, %r48;
	@%p28 bra 	$L__BB2_41;
	ld.global.u32 	%r56, [%rd21+12];
	setp.lt.u32 	%p29, %r56, %r47;
	@%p29 bra 	$L__BB2_40;
	setp.gt.u32 	%p30, %r56, %r47;
	@%p30 bra 	$L__BB2_41;
	ld.global.u32 	%r57, [%rd21+8];
	setp.lt.u32 	%p31, %r57, %r46;
	@%p31 bra 	$L__BB2_40;
	setp.gt.u32 	%p32, %r57, %r46;
	@%p32 bra 	$L__BB2_41;
	ld.global.u32 	%r58, [%rd21+4];
	setp.lt.u32 	%p33, %r58, %r45;
	@%p33 bra 	$L__BB2_40;
	setp.gt.u32 	%p34, %r58, %r45;
	@%p34 bra 	$L__BB2_41;
	ld.global.u32 	%r256, [%rd21];
	setp.gt.u32 	%p35, %r256, %r44;
	@%p35 bra 	$L__BB2_41;
$L__BB2_40:
	{ // callseq 3, 0
	.param .b64 param0;
	st.param.b64 	[param0], %rd20;
	.param .b64 param1;
	st.param.b64 	[param1], %rd20;
	.param .b64 param2;
	st.param.b64 	[param2], %rd25;
	.param .b64 param3;
	st.param.b64 	[param3], %rd25;
	call.uni 
	_Z6fe_subPjPKjS1_S1_, 
	(
	param0, 
	param1, 
	param2, 
	param3
	);
	} // callseq 3
$L__BB2_41:
	ld.param.u32 	%r259, [calculate_quotient_polynomial_kernel_param_1];
	mov.u32 	%r257, %ntid.x;
	mov.u32 	%r258, %nctaid.x;
	mad.lo.s32 	%r260, %r257, %r258, %r260;
	setp.lt.u32 	%p36, %r260, %r259;
	@%p36 bra 	$L__BB2_2;
$L__BB2_42:
	ret;

}
	// .globl	perform_msm_kernel
.visible .entry perform_msm_kernel(
	.param .u64 .ptr .align 1 perform_msm_kernel_param_0,
	.param .u64 .ptr .align 1 perform_msm_kernel_param_1,
	.param .u32 perform_msm_kernel_param_2,
	.param .u64 .ptr .align 1 perform_msm_kernel_param_3,
	.param .u64 .ptr .align 1 perform_msm_kernel_param_4
)
{
	.local .align 16 .b8 	__local_depot3[128];
	.reg .b64 	%SP;
	.reg .b64 	%SPL;
	.reg .pred 	%p<111>;
	.reg .b32 	%r<379>;
	.reg .b64 	%rd<1185>;
	// demoted variable
	.shared .align 4 .b8 _ZZ18perform_msm_kernelE12partial_sums[2048];
	mov.u64 	%SPL, __local_depot3;
	cvta.local.u64 	%SP, %SPL;
	ld.param.u32 	%r120, [perform_msm_kernel_param_2];
	ld.param.u64 	%rd10, [perform_msm_kernel_param_4];
	cvta.to.global.u64 	%rd1, %rd10;
	add.u64 	%rd12, %SPL, 0;
	mov.u32 	%r1, %tid.x;
	mov.u32 	%r122, %ntid.x;
	mov.u32 	%r123, %ctaid.x;
	mad.lo.s32 	%r361, %r123, %r122, %r1;
	mov.b32 	%r362, 0;
	st.local.v4.u32 	[%rd12], {%r362, %r362, %r362, %r362};
	st.local.v4.u32 	[%rd12+16], {%r362, %r362, %r362, %r362};
	st.local.v4.u32 	[%rd12+32], {%r362, %r362, %r362, %r362};
	st.local.v4.u32 	[%rd12+48], {%r362, %r362, %r362, %r362};
	setp.ge.u32 	%p1, %r361, %r120;
	mov.u32 	%r363, %r362;
	mov.u32 	%r364, %r362;
	mov.u32 	%r365, %r362;
	mov.u32 	%r366, %r362;
	mov.u32 	%r367, %r362;
	mov.u32 	%r368, %r362;
	mov.u32 	%r369, %r362;
	mov.u32 	%r370, %r362;
	mov.u32 	%r371, %r362;
	mov.u32 	%r372, %r362;
	mov.u32 	%r373, %r362;
	mov.u32 	%r374, %r362;
	mov.u32 	%r375, %r362;
	mov.u32 	%r376, %r362;
	mov.u32 	%r377, %r362;
	@%p1 bra 	$L__BB3_64;
	ld.global.u32 	%r3, [%rd1];
	ld.global.u32 	%r4, [%rd1+4];
	ld.global.u32 	%r5, [%rd1+8];
	ld.global.u32 	%r6, [%rd1+12];
	ld.global.u32 	%r7, [%rd1+16];
	ld.global.u32 	%r8, [%rd1+20];
	ld.global.u32 	%r9, [%rd1+24];
	ld.global.u32 	%r10, [%rd1+28];
	add.u64 	%rd517, %SP, 64;
$L__BB3_2:
	ld.param.u64 	%rd1176, [perform_msm_kernel_param_1];
	ld.param.u64 	%rd1174, [perform_msm_kernel_param_0];
	shl.b32 	%r124, %r361, 1;
	cvta.to.global.u64 	%rd13, %rd1174;
	mul.wide.u32 	%rd14, %r124, 32;
	add.s64 	%rd15, %rd13, %rd14;
	cvta.to.global.u64 	%rd16, %rd1176;
	mul.wide.u32 	%rd17, %r361, 32;
	add.s64 	%rd18, %rd16, %rd17;
	ld.global.u32 	%r125, [%rd15];
	ld.global.u32 	%r12, [%rd18];
	mul.wide.u32 	%rd19, %r12, %r125;
	shr.u64 	%rd20, %rd19, 32;
	ld.global.u32 	%r13, [%rd18+4];
	mul.wide.u32 	%rd21, %r13, %r125;
	add.s64 	%rd22, %rd20, %rd21;
	shr.u64 	%rd23, %rd22, 32;
	ld.global.u32 	%r14, [%rd18+8];
	mul.wide.u32 	%rd24, %r14, %r125;
	add.s64 	%rd25, %rd23, %rd24;
	shr.u64 	%rd26, %rd25, 32;
	ld.global.u32 	%r15, [%rd18+12];
	mul.wide.u32 	%rd27, %r15, %r125;
	add.s64 	%rd28, %rd26, %rd27;
	shr.u64 	%rd29, %rd28, 32;
	ld.global.u32 	%r16, [%rd18+16];
	mul.wide.u32 	%rd30, %r16, %r125;
	add.s64 	%rd31, %rd29, %rd30;
	shr.u64 	%rd32, %rd31, 32;
	ld.global.u32 	%r17, [%rd18+20];
	mul.wide.u32 	%rd33, %r17, %r125;
	add.s64 	%rd34, %rd32, %rd33;
	shr.u64 	%rd35, %rd34, 32;
	ld.global.u32 	%r18, [%rd18+24];
	mul.wide.u32 	%rd36, %r18, %r125;
	add.s64 	%rd37, %rd35, %rd36;
	shr.u64 	%rd38, %rd37, 32;
	ld.global.u32 	%r19, [%rd18+28];
	mul.wide.u32 	%rd39, %r19, %r125;
	add.s64 	%rd40, %rd38, %rd39;
	shr.u64 	%rd41, %rd40, 32;
	ld.global.u32 	%r126, [%rd15+4];
	mul.wide.u32 	%rd42, %r12, %r126;
	and.b64  	%rd43, %rd22, 4294967295;
	add.s64 	%rd44, %rd42, %rd43;
	shr.u64 	%rd45, %rd44, 32;
	mul.wide.u32 	%rd46, %r13, %r126;
	and.b64  	%rd47, %rd25, 4294967295;
	add.s64 	%rd48, %rd45, %rd47;
	add.s64 	%rd49, %rd48, %rd46;
	shr.u64 	%rd50, %rd49, 32;
	mul.wide.u32 	%rd51, %r14, %r126;
	and.b64  	%rd52, %rd28, 4294967295;
	add.s64 	%rd53, %rd50, %rd52;
	add.s64 	%rd54, %rd53, %rd51;
	shr.u64 	%rd55, %rd54, 32;
	mul.wide.u32 	%rd56, %r15, %r126;
	and.b64  	%rd57, %rd31, 4294967295;
	add.s64 	%rd58, %rd55, %rd57;
	add.s64 	%rd59, %rd58, %rd56;
	shr.u64 	%rd60, %rd59, 32;
	mul.wide.u32 	%rd61, %r16, %r126;
	and.b64  	%rd62, %rd34, 4294967295;
	add.s64 	%rd63, %rd60, %rd62;
	add.s64 	%rd64, %rd63, %rd61;
	shr.u64 	%rd65, %rd64, 32;
	mul.wide.u32 	%rd66, %r17, %r126;
	and.b64  	%rd67, %rd37, 4294967295;
	add.s64 	%rd68, %rd65, %rd67;
	add.s64 	%rd69, %rd68, %rd66;
	shr.u64 	%rd70, %rd69, 32;
	mul.wide.u32 	%rd71, %r18, %r126;
	and.b64  	%rd72, %rd40, 4294967295;
	add.s64 	%rd73, %rd70, %rd72;
	add.s64 	%rd74, %rd73, %rd71;
	shr.u64 	%rd75, %rd74, 32;
	mul.wide.u32 	%rd76, %r19, %r126;
	add.s64 	%rd77, %rd75, %rd41;
	add.s64 	%rd78, %rd77, %rd76;
	shr.u64 	%rd79, %rd78, 32;
	ld.global.u32 	%r127, [%rd15+8];
	mul.wide.u32 	%rd80, %r12, %r127;
	and.b64  	%rd81, %rd49, 4294967295;
	add.s64 	%rd82, %rd80, %rd81;
	shr.u64 	%rd83, %rd82, 32;
	mul.wide.u32 	%rd84, %r13, %r127;
	and.b64  	%rd85, %rd54, 4294967295;
	add.s64 	%rd86, %rd83, %rd85;
	add.s64 	%rd87, %rd86, %rd84;
	shr.u64 	%rd88, %rd87, 32;
	mul.wide.u32 	%rd89, %r14, %r127;
	and.b64  	%rd90, %rd59, 4294967295;
	add.s64 	%rd91, %rd88, %rd90;
	add.s64 	%rd92, %rd91, %rd89;
	shr.u64 	%rd93, %rd92, 32;
	mul.wide.u32 	%rd94, %r15, %r127;
	and.b64  	%rd95, %rd64, 4294967295;
	add.s64 	%rd96, %rd93, %rd95;
	add.s64 	%rd97, %rd96, %rd94;
	shr.u64 	%rd98, %rd97, 32;
	mul.wide.u32 	%rd99, %r16, %r127;
	and.b64  	%rd100, %rd69, 4294967295;
	add.s64 	%rd101, %rd98, %rd100;
	add.s64 	%rd102, %rd101, %rd99;
	shr.u64 	%rd103, %rd102, 32;
	mul.wide.u32 	%rd104, %r17, %r127;
	and.b64  	%rd105, %rd74, 4294967295;
	add.s64 	%rd106, %rd103, %rd105;
	add.s64 	%rd107, %rd106, %rd104;
	shr.u64 	%rd108, %rd107, 32;
	mul.wide.u32 	%rd109, %r18, %r127;
	and.b64  	%rd110, %rd78, 4294967295;
	add.s64 	%rd111, %rd108, %rd110;
	add.s64 	%rd112, %rd111, %rd109;
	shr.u64 	%rd113, %rd112, 32;
	mul.wide.u32 	%rd114, %r19, %r127;
	add.s64 	%rd115, %rd113, %rd79;
	add.s64 	%rd116, %rd115, %rd114;
	shr.u64 	%rd117, %rd116, 32;
	ld.global.u32 	%r128, [%rd15+12];
	mul.wide.u32 	%rd118, %r12, %r128;
	and.b64  	%rd119, %rd87, 4294967295;
	add.s64 	%rd120, %rd118, %rd119;
	shr.u64 	%rd121, %rd120, 32;
	mul.wide.u32 	%rd122, %r13, %r128;
	and.b64  	%rd123, %rd92, 4294967295;
	add.s64 	%rd124, %rd121, %rd123;
	add.s64 	%rd125, %rd124, %rd122;
	shr.u64 	%rd126, %rd125, 32;
	mul.wide.u32 	%rd127, %r14, %r128;
	and.b64  	%rd128, %rd97, 4294967295;
	add.s64 	%rd129, %rd126, %rd128;
	add.s64 	%rd130, %rd129, %rd127;
	shr.u64 	%rd131, %rd130, 32;
	mul.wide.u32 	%rd132, %r15, %r128;
	and.b64  	%rd133, %rd102, 4294967295;
	add.s64 	%rd134, %rd131, %rd133;
	add.s64 	%rd135, %rd134, %rd132;
	shr.u64 	%rd136, %rd135, 32;
	mul.wide.u32 	%rd137, %r16, %r128;
	and.b64  	%rd138, %rd107, 4294967295;
	add.s64 	%rd139, %rd136, %rd138;
	add.s64 	%rd140, %rd139, %rd137;
	shr.u64 	%rd141, %rd140, 32;
	mul.wide.u32 	%rd142, %r17, %r128;
	and.b64  	%rd143, %rd112, 4294967295;
	add.s64 	%rd144, %rd141, %rd143;
	add.s64 	%rd145, %rd144, %rd142;
	shr.u64 	%rd146, %rd145, 32;
	mul.wide.u32 	%rd147, %r18, %r128;
	and.b64  	%rd148, %rd116, 4294967295;
	add.s64 	%rd149, %rd146, %rd148;
	add.s64 	%rd150, %rd149, %rd147;
	shr.u64 	%rd151, %rd150, 32;
	mul.wide.u32 	%rd152, %r19, %r128;
	add.s64 	%rd153, %rd151, %rd117;
	add.s64 	%rd154, %rd153, %rd152;
	shr.u64 	%rd155, %rd154, 32;
	ld.global.u32 	%r129, [%rd15+16];
	mul.wide.u32 	%rd156, %r12, %r129;
	and.b64  	%rd157, %rd125, 4294967295;
	add.s64 	%rd158, %rd156, %rd157;
	shr.u64 	%rd159, %rd158, 32;
	mul.wide.u32 	%rd160, %r13, %r129;
	and.b64  	%rd161, %rd130, 4294967295;
	add.s64 	%rd162, %rd159, %rd161;
	add.s64 	%rd163, %rd162, %rd160;
	shr.u64 	%rd164, %rd163, 32;
	mul.wide.u32 	%rd165, %r14, %r129;
	and.b64  	%rd166, %rd135, 4294967295;
	add.s64 	%rd167, %rd164, %rd166;
	add.s64 	%rd168, %rd167, %rd165;
	shr.u64 	%rd169, %rd168, 32;
	mul.wide.u32 	%rd170, %r15, %r129;
	and.b64  	%rd171, %rd140, 4294967295;
	add.s64 	%rd172, %rd169, %rd171;
	add.s64 	%rd173, %rd172, %rd170;
	shr.u64 	%rd174, %rd173, 32;
	mul.wide.u32 	%rd175, %r16, %r129;
	and.b64  	%rd176, %rd145, 4294967295;
	add.s64 	%rd177, %rd174, %rd176;
	add.s64 	%rd178, %rd177, %rd175;
	shr.u64 	%rd179, %rd178, 32;
	mul.wide.u32 	%rd180, %r17, %r129;
	and.b64  	%rd181, %rd150, 4294967295;
	add.s64 	%rd182, %rd179, %rd181;
	add.s64 	%rd183, %rd182, %rd180;
	shr.u64 	%rd184, %rd183, 32;
	mul.wide.u32 	%rd185, %r18, %r129;
	and.b64  	%rd186, %rd154, 4294967295;
	add.s64 	%rd187, %rd184, %rd186;
	add.s64 	%rd188, %rd187, %rd185;
	shr.u64 	%rd189, %rd188, 32;
	mul.wide.u32 	%rd190, %r19, %r129;
	add.s64 	%rd191, %rd189, %rd155;
	add.s64 	%rd192, %rd191, %rd190;
	shr.u64 	%rd193, %rd192, 32;
	ld.global.u32 	%r130, [%rd15+20];
	mul.wide.u32 	%rd194, %r12, %r130;
	and.b64  	%rd195, %rd163, 4294967295;
	add.s64 	%rd196, %rd194, %rd195;
	shr.u64 	%rd197, %rd196, 32;
	mul.wide.u32 	%rd198, %r13, %r130;
	and.b64  	%rd199, %rd168, 4294967295;
	add.s64 	%rd200, %rd197, %rd199;
	add.s64 	%rd201, %rd200, %rd198;
	shr.u64 	%rd202, %rd201, 32;
	mul.wide.u32 	%rd203, %r14, %r130;
	and.b64  	%rd204, %rd173, 4294967295;
	add.s64 	%rd205, %rd202, %rd204;
	add.s64 	%rd206, %rd205, %rd203;
	shr.u64 	%rd207, %rd206, 32;
	mul.wide.u32 	%rd208, %r15, %r130;
	and.b64  	%rd209, %rd178, 4294967295;
	add.s64 	%rd210, %rd207, %rd209;
	add.s64 	%rd211, %rd210, %rd208;
	shr.u64 	%rd212, %rd211, 32;
	mul.wide.u32 	%rd213, %r16, %r130;
	and.b64  	%rd214, %rd183, 4294967295;
	add.s64 	%rd215, %rd212, %rd214;
	add.s64 	%rd216, %rd215, %rd213;
	shr.u64 	%rd217, %rd216, 32;
	mul.wide.u32 	%rd218, %r17, %r130;
	and.b64  	%rd219, %rd188, 4294967295;
	add.s64 	%rd220, %rd217, %rd219;
	add.s64 	%rd221, %rd220, %rd218;
	shr.u64 	%rd222, %rd221, 32;
	mul.wide.u32 	%rd223, %r18, %r130;
	and.b64  	%rd224, %rd192, 4294967295;
	add.s64 	%rd225, %rd222, %rd224;
	add.s64 	%rd226, %rd225, %rd223;
	shr.u64 	%rd227, %rd226, 32;
	mul.wide.u32 	%rd228, %r19, %r130;
	add.s64 	%rd229, %rd227, %rd193;
	add.s64 	%rd230, %rd229, %rd228;
	shr.u64 	%rd231, %rd230, 32;
	ld.global.u32 	%r131, [%rd15+24];
	mul.wide.u32 	%rd232, %r12, %r131;
	and.b64  	%rd233, %rd201, 4294967295;
	add.s64 	%rd234, %rd232, %rd233;
	shr.u64 	%rd235, %rd234, 32;
	mul.wide.u32 	%rd236, %r13, %r131;
	and.b64  	%rd237, %rd206, 4294967295;
	add.s64 	%rd238, %rd235, %rd237;
	add.s64 	%rd239, %rd238, %rd236;
	shr.u64 	%rd240, %rd239, 32;
	mul.wide.u32 	%rd241, %r14, %r131;
	and.b64  	%rd242, %rd211, 4294967295;
	add.s64 	%rd243, %rd240, %rd242;
	add.s64 	%rd244, %rd243, %rd241;
	shr.u64 	%rd245, %rd244, 32;
	mul.wide.u32 	%rd246, %r15, %r131;
	and.b64  	%rd247, %rd216, 4294967295;
	add.s64 	%rd248, %rd245, %rd247;
	add.s64 	%rd249, %rd248, %rd246;
	shr.u64 	%rd250, %rd249, 32;
	mul.wide.u32 	%rd251, %r16, %r131;
	and.b64  	%rd252, %rd221, 4294967295;
	add.s64 	%rd253, %rd250, %rd252;
	add.s64 	%rd254, %rd253, %rd251;
	shr.u64 	%rd255, %rd254, 32;
	mul.wide.u32 	%rd256, %r17, %r131;
	and.b64  	%rd257, %rd226, 4294967295;
	add.s64 	%rd258, %rd255, %rd257;
	add.s64 	%rd259, %rd258, %rd256;
	shr.u64 	%rd260, %rd259, 32;
	mul.wide.u32 	%rd261, %r18, %r131;
	and.b64  	%rd262, %rd230, 4294967295;
	add.s64 	%rd263, %rd260, %rd262;
	add.s64 	%rd264, %rd263, %rd261;
	shr.u64 	%rd265, %rd264, 32;
	mul.wide.u32 	%rd266, %r19, %r131;
	add.s64 	%rd267, %rd265, %rd231;
	add.s64 	%rd268, %rd267, %rd266;
	shr.u64 	%rd269, %rd268, 32;
	ld.global.u32 	%r132, [%rd15+28];
	mul.wide.u32 	%rd270, %r12, %r132;
	and.b64  	%rd271, %rd239, 4294967295;
	add.s64 	%rd272, %rd270, %rd271;
	cvt.u32.u64 	%r133, %rd272;
	shr.u64 	%rd273, %rd272, 32;
	mul.wide.u32 	%rd274, %r13, %r132;
	and.b64  	%rd275, %rd244, 4294967295;
	add.s64 	%rd276, %rd273, %rd275;
	add.s64 	%rd277, %rd276, %rd274;
	cvt.u32.u64 	%r134, %rd277;
	shr.u64 	%rd278, %rd277, 32;
	mul.wide.u32 	%rd279, %r14, %r132;
	and.b64  	%rd280, %rd249, 4294967295;
	add.s64 	%rd281, %rd278, %rd280;
	add.s64 	%rd282, %rd281, %rd279;
	cvt.u32.u64 	%r135, %rd282;
	shr.u64 	%rd283, %rd282, 32;
	mul.wide.u32 	%rd284, %r15, %r132;
	and.b64  	%rd285, %rd254, 4294967295;
	add.s64 	%rd286, %rd283, %rd285;
	add.s64 	%rd287, %rd286, %rd284;
	cvt.u32.u64 	%r136, %rd287;
	shr.u64 	%rd288, %rd287, 32;
	mul.wide.u32 	%rd289, %r16, %r132;
	and.b64  	%rd290, %rd259, 4294967295;
	add.s64 	%rd291, %rd288, %rd290;
	add.s64 	%rd292, %rd291, %rd289;
	cvt.u32.u64 	%r137, %rd292;
	shr.u64 	%rd293, %rd292, 32;
	mul.wide.u32 	%rd294, %r17, %r132;
	and.b64  	%rd295, %rd264, 4294967295;
	add.s64 	%rd296, %rd293, %rd295;
	add.s64 	%rd297, %rd296, %rd294;
	cvt.u32.u64 	%r138, %rd297;
	shr.u64 	%rd298, %rd297, 32;
	mul.wide.u32 	%rd299, %r18, %r132;
	and.b64  	%rd300, %rd268, 4294967295;
	add.s64 	%rd301, %rd298, %rd300;
	add.s64 	%rd302, %rd301, %rd299;
	cvt.u32.u64 	%r139, %rd302;
	shr.u64 	%rd303, %rd302, 32;
	mul.wide.u32 	%rd304, %r19, %r132;
	add.s64 	%rd305, %rd303, %rd269;
	add.s64 	%rd306, %rd305, %rd304;
	cvt.u32.u64 	%r140, %rd306;
	{ .reg .b32 tmp; mov.b64 {tmp, %r141}, %rd306; }
	mul.lo.s32 	%r142, %r10, %r141;
	sub.s32 	%r143, %r140, %r142;
	mul.wide.u32 	%rd307, %r3, %r143;
	and.b64  	%rd308, %rd234, 4294967295;
	and.b64  	%rd309, %rd307, 4294967295;
	sub.s64 	%rd310, %rd308, %rd309;
	shr.u64 	%rd311, %rd307, 32;
	shr.u64 	%rd312, %rd310, 32;
	cvt.u32.u64 	%r144, %rd311;
	cvt.u32.u64 	%r145, %rd312;
	add.s32 	%r146, %r145, %r144;
	mad.lo.s32 	%r147, %r3, %r141, %r146;
	mad.lo.s32 	%r148, %r4, %r143, %r147;
	mul.lo.s32 	%r149, %r5, %r143;
	mad.lo.s32 	%r150, %r4, %r141, %r149;
	mul.lo.s32 	%r151, %r6, %r143;
	mad.lo.s32 	%r152, %r5, %r141, %r151;
	mul.lo.s32 	%r153, %r7, %r143;
	mad.lo.s32 	%r154, %r6, %r141, %r153;
	mul.lo.s32 	%r155, %r8, %r143;
	mad.lo.s32 	%r156, %r7, %r141, %r155;
	mul.lo.s32 	%r157, %r9, %r143;
	mad.lo.s32 	%r158, %r8, %r141, %r157;
	mul.lo.s32 	%r159, %r10, %r143;
	mad.lo.s32 	%r160, %r9, %r141, %r159;
	sub.s32 	%r161, %r139, %r160;
	mul.wide.u32 	%rd313, %r3, %r161;
	and.b64  	%rd314, %rd196, 4294967295;
	and.b64  	%rd315, %rd313, 4294967295;
	sub.s64 	%rd316, %rd314, %rd315;
	shr.u64 	%rd317, %rd313, 32;
	shr.u64 	%rd318, %rd316, 32;
	add.s64 	%rd319, %rd318, %rd317;
	sub.s64 	%rd320, %rd310, %rd319;
	mul.wide.u32 	%rd321, %r4, %r161;
	and.b64  	%rd322, %rd320, 4294967295;
	and.b64  	%rd323, %rd321, 4294967295;
	sub.s64 	%rd324, %rd322, %rd323;
	shr.u64 	%rd325, %rd321, 32;
	shr.u64 	%rd326, %rd324, 32;
	cvt.u32.u64 	%r162, %rd326;
	cvt.u32.u64 	%r163, %rd325;
	add.s32 	%r164, %r162, %r163;
	add.s32 	%r165, %r148, %r164;
	mad.lo.s32 	%r166, %r5, %r161, %r165;
	mad.lo.s32 	%r167, %r6, %r161, %r150;
	mad.lo.s32 	%r168, %r7, %r161, %r152;
	mad.lo.s32 	%r169, %r8, %r161, %r154;
	mad.lo.s32 	%r170, %r9, %r161, %r156;
	mad.lo.s32 	%r171, %r10, %r161, %r158;
	sub.s32 	%r172, %r138, %r171;
	mul.wide.u32 	%rd327, %r3, %r172;
	and.b64  	%rd328, %rd158, 4294967295;
	and.b64  	%rd329, %rd327, 4294967295;
	sub.s64 	%rd330, %rd328, %rd329;
	shr.u64 	%rd331, %rd327, 32;
	shr.u64 	%rd332, %rd330, 32;
	add.s64 	%rd333, %rd332, %rd331;
	sub.s64 	%rd334, %rd316, %rd333;
	mul.wide.u32 	%rd335, %r4, %r172;
	and.b64  	%rd336, %rd334, 4294967295;
	and.b64  	%rd337, %rd335, 4294967295;
	sub.s64 	%rd338, %rd336, %rd337;
	shr.u64 	%rd339, %rd335, 32;
	shr.u64 	%rd340, %rd338, 32;
	add.s64 	%rd341, %rd340, %rd339;
	sub.s64 	%rd342, %rd324, %rd341;
	mul.wide.u32 	%rd343, %r5, %r172;
	and.b64  	%rd344, %rd342, 4294967295;
	and.b64  	%rd345, %rd343, 4294967295;
	sub.s64 	%rd346, %rd344, %rd345;
	shr.u64 	%rd347, %rd343, 32;
	shr.u64 	%rd348, %rd346, 32;
	cvt.u32.u64 	%r173, %rd348;
	cvt.u32.u64 	%r174, %rd347;
	add.s32 	%r175, %r173, %r174;
	add.s32 	%r176, %r166, %r175;
	mad.lo.s32 	%r177, %r6, %r172, %r176;
	mad.lo.s32 	%r178, %r7, %r172, %r167;
	mad.lo.s32 	%r179, %r8, %r172, %r168;
	mad.lo.s32 	%r180, %r9, %r172, %r169;
	mad.lo.s32 	%r181, %r10, %r172, %r170;
	sub.s32 	%r182, %r137, %r181;
	mul.wide.u32 	%rd349, %r3, %r182;
	and.b64  	%rd350, %rd120, 4294967295;
	and.b64  	%rd351, %rd349, 4294967295;
	sub.s64 	%rd352, %rd350, %rd351;
	shr.u64 	%rd353, %rd349, 32;
	shr.u64 	%rd354, %rd352, 32;
	add.s64 	%rd355, %rd354, %rd353;
	sub.s64 	%rd356, %rd330, %rd355;
	mul.wide.u32 	%rd357, %r4, %r182;
	and.b64  	%rd358, %rd356, 4294967295;
	and.b64  	%rd359, %rd357, 4294967295;
	sub.s64 	%rd360, %rd358, %rd359;
	shr.u64 	%rd361, %rd357, 32;
	shr.u64 	%rd362, %rd360, 32;
	add.s64 	%rd363, %rd362, %rd361;
	sub.s64 	%rd364, %rd338, %rd363;
	mul.wide.u32 	%rd365, %r5, %r182;
	and.b64  	%rd366, %rd364, 4294967295;
	and.b64  	%rd367, %rd365, 4294967295;
	sub.s64 	%rd368, %rd366, %rd367;
	shr.u64 	%rd369, %rd365, 32;
	shr.u64 	%rd370, %rd368, 32;
	add.s64 	%rd371, %rd370, %rd369;
	sub.s64 	%rd372, %rd346, %rd371;
	mul.wide.u32 	%rd373, %r6, %r182;
	and.b64  	%rd374, %rd372, 4294967295;
	and.b64  	%rd375, %rd373, 4294967295;
	sub.s64 	%rd376, %rd374, %rd375;
	shr.u64 	%rd377, %rd373, 32;
	shr.u64 	%rd378, %rd376, 32;
	cvt.u32.u64 	%r183, %rd378;
	cvt.u32.u64 	%r184, %rd377;
	add.s32 	%r185, %r183, %r184;
	add.s32 	%r186, %r177, %r185;
	mad.lo.s32 	%r187, %r7, %r182, %r186;
	mad.lo.s32 	%r188, %r8, %r182, %r178;
	mad.lo.s32 	%r189, %r9, %r182, %r179;
	mad.lo.s32 	%r190, %r10, %r182, %r180;
	sub.s32 	%r191, %r136, %r190;
	mul.wide.u32 	%rd379, %r3, %r191;
	and.b64  	%rd380, %rd82, 4294967295;
	and.b64  	%rd381, %rd379, 4294967295;
	sub.s64 	%rd382, %rd380, %rd381;
	shr.u64 	%rd383, %rd379, 32;
	shr.u64 	%rd384, %rd382, 32;
	add.s64 	%rd385, %rd384, %rd383;
	sub.s64 	%rd386, %rd352, %rd385;
	mul.wide.u32 	%rd387, %r4, %r191;
	and.b64  	%rd388, %rd386, 4294967295;
	and.b64  	%rd389, %rd387, 4294967295;
	sub.s64 	%rd390, %rd388, %rd389;
	shr.u64 	%rd391, %rd387, 32;
	shr.u64 	%rd392, %rd390, 32;
	add.s64 	%rd393, %rd392, %rd391;
	sub.s64 	%rd394, %rd360, %rd393;
	mul.wide.u32 	%rd395, %r5, %r191;
	and.b64  	%rd396, %rd394, 4294967295;
	and.b64  	%rd397, %rd395, 4294967295;
	sub.s64 	%rd398, %rd396, %rd397;
	shr.u64 	%rd399, %rd395, 32;
	shr.u64 	%rd400, %rd398, 32;
	add.s64 	%rd401, %rd400, %rd399;
	sub.s64 	%rd402, %rd368, %rd401;
	mul.wide.u32 	%rd403, %r6, %r191;
	and.b64  	%rd404, %rd402, 4294967295;
	and.b64  	%rd405, %rd403, 4294967295;
	sub.s64 	%rd406, %rd404, %rd405;
	shr.u64 	%rd407, %rd403, 32;
	shr.u64 	%rd408, %rd406, 32;
	add.s64 	%rd409, %rd408, %rd407;
	sub.s64 	%rd410, %rd376, %rd409;
	mul.wide.u32 	%rd411, %r7, %r191;
	and.b64  	%rd412, %rd410, 4294967295;
	and.b64  	%rd413, %rd411, 4294967295;
	sub.s64 	%rd414, %rd412, %rd413;
	shr.u64 	%rd415, %rd411, 32;
	shr.u64 	%rd416, %rd414, 32;
	cvt.u32.u64 	%r192, %rd416;
	cvt.u32.u64 	%r193, %rd415;
	add.s32 	%r194, %r192, %r193;
	add.s32 	%r195, %r187, %r194;
	mad.lo.s32 	%r196, %r8, %r191, %r195;
	mad.lo.s32 	%r197, %r9, %r191, %r188;
	mad.lo.s32 	%r198, %r10, %r191, %r189;
	sub.s32 	%r199, %r135, %r198;
	mul.wide.u32 	%rd417, %r3, %r199;
	and.b64  	%rd418, %rd44, 4294967295;
	and.b64  	%rd419, %rd417, 4294967295;
	sub.s64 	%rd420, %rd418, %rd419;
	shr.u64 	%rd421, %rd417, 32;
	shr.u64 	%rd422, %rd420, 32;
	add.s64 	%rd423, %rd422, %rd421;
	sub.s64 	%rd424, %rd382, %rd423;
	mul.wide.u32 	%rd425, %r4, %r199;
	and.b64  	%rd426, %rd424, 4294967295;
	and.b64  	%rd427, %rd425, 4294967295;
	sub.s64 	%rd428, %rd426, %rd427;
	shr.u64 	%rd429, %rd425, 32;
	shr.u64 	%rd430, %rd428, 32;
	add.s64 	%rd431, %rd430, %rd429;
	sub.s64 	%rd432, %rd390, %rd431;
	mul.wide.u32 	%rd433, %r5, %r199;
	and.b64  	%rd434, %rd432, 4294967295;
	and.b64  	%rd435, %rd433, 4294967295;
	sub.s64 	%rd436, %rd434, %rd435;
	shr.u64 	%rd437, %rd433, 32;
	shr.u64 	%rd438, %rd436, 32;
	add.s64 	%rd439, %rd438, %rd437;
	sub.s64 	%rd440, %rd398, %rd439;
	mul.wide.u32 	%rd441, %r6, %r199;
	and.b64  	%rd442, %rd440, 4294967295;
	and.b64  	%rd443, %rd441, 4294967295;
	sub.s64 	%rd444, %rd442, %rd443;
	shr.u64 	%rd445, %rd441, 32;
	shr.u64 	%rd446, %rd444, 32;
	add.s64 	%rd447, %rd446, %rd445;
	sub.s64 	%rd448, %rd406, %rd447;
	mul.wide.u32 	%rd449, %r7, %r199;
	and.b64  	%rd450, %rd448, 4294967295;
	and.b64  	%rd451, %rd449, 4294967295;
	sub.s64 	%rd452, %rd450, %rd451;
	shr.u64 	%rd453, %rd449, 32;
	shr.u64 	%rd454, %rd452, 32;
	add.s64 	%rd455, %rd454, %rd453;
	sub.s64 	%rd456, %rd414, %rd455;
	mul.wide.u32 	%rd457, %r8, %r199;
	and.b64  	%rd458, %rd456, 4294967295;
	and.b64  	%rd459, %rd457, 4294967295;
	sub.s64 	%rd460, %rd458, %rd459;
	shr.u64 	%rd461, %rd457, 32;
	shr.u64 	%rd462, %rd460, 32;
	cvt.u32.u64 	%r200, %rd462;
	cvt.u32.u64 	%r201, %rd461;
	add.s32 	%r202, %r200, %r201;
	add.s32 	%r203, %r196, %r202;
	mad.lo.s32 	%r204, %r9, %r199, %r203;
	mad.lo.s32 	%r205, %r10, %r199, %r197;
	sub.s32 	%r206, %r134, %r205;
	mul.wide.u32 	%rd463, %r3, %r206;
	and.b64  	%rd464, %rd19, 4294967295;
	and.b64  	%rd465, %rd463, 4294967295;
	sub.s64 	%rd466, %rd464, %rd465;
	cvt.u32.u64 	%r20, %rd466;
	shr.u64 	%rd467, %rd463, 32;
	shr.u64 	%rd468, %rd466, 32;
	add.s64 	%rd469, %rd468, %rd467;
	sub.s64 	%rd470, %rd420, %rd469;
	mul.wide.u32 	%rd471, %r4, %r206;
	and.b64  	%rd472, %rd470, 4294967295;
	and.b64  	%rd473, %rd471, 4294967295;
	sub.s64 	%rd474, %rd472, %rd473;
	cvt.u32.u64 	%r21, %rd474;
	shr.u64 	%rd475, %rd471, 32;
	shr.u64 	%rd476, %rd474, 32;
	add.s64 	%rd477, %rd476, %rd475;
	sub.s64 	%rd478, %rd428, %rd477;
	mul.wide.u32 	%rd479, %r5, %r206;
	and.b64  	%rd480, %rd478, 4294967295;
	and.b64  	%rd481, %rd479, 4294967295;
	sub.s64 	%rd482, %rd480, %rd481;
	cvt.u32.u64 	%r22, %rd482;
	shr.u64 	%rd483, %rd479, 32;
	shr.u64 	%rd484, %rd482, 32;
	add.s64 	%rd485, %rd484, %rd483;
	sub.s64 	%rd486, %rd436, %rd485;
	mul.wide.u32 	%rd487, %r6, %r206;
	and.b64  	%rd488, %rd486, 4294967295;
	and.b64  	%rd489, %rd487, 4294967295;
	sub.s64 	%rd490, %rd488, %rd489;
	cvt.u32.u64 	%r23, %rd490;
	shr.u64 	%rd491, %rd487, 32;
	shr.u64 	%rd492, %rd490, 32;
	add.s64 	%rd493, %rd492, %rd491;
	sub.s64 	%rd494, %rd444, %rd493;
	mul.wide.u32 	%rd495, %r7, %r206;
	and.b64  	%rd496, %rd494, 4294967295;
	and.b64  	%rd497, %rd495, 4294967295;
	sub.s64 	%rd498, %rd496, %rd497;
	cvt.u32.u64 	%r24, %rd498;
	shr.u64 	%rd499, %rd495, 32;
	shr.u64 	%rd500, %rd498, 32;
	add.s64 	%rd501, %rd500, %rd499;
	sub.s64 	%rd502, %rd452, %rd501;
	mul.wide.u32 	%rd503, %r8, %r206;
	and.b64  	%rd504, %rd502, 4294967295;
	and.b64  	%rd505, %rd503, 4294967295;
	sub.s64 	%rd506, %rd504, %rd505;
	cvt.u32.u64 	%r25, %rd506;
	shr.u64 	%rd507, %rd503, 32;
	shr.u64 	%rd508, %rd506, 32;
	add.s64 	%rd509, %rd508, %rd507;
	sub.s64 	%rd510, %rd460, %rd509;
	mul.wide.u32 	%rd511, %r9, %r206;
	and.b64  	%rd512, %rd510, 4294967295;
	and.b64  	%rd513, %rd511, 4294967295;
	sub.s64 	%rd514, %rd512, %rd513;
	cvt.u32.u64 	%r26, %rd514;
	shr.u64 	%rd515, %rd511, 32;
	shr.u64 	%rd516, %rd514, 32;
	cvt.u32.u64 	%r207, %rd516;
	cvt.u32.u64 	%r208, %rd515;
	add.s32 	%r209, %r207, %r208;
	add.s32 	%r210, %r204, %r209;
	mad.lo.s32 	%r211, %r10, %r206, %r210;
	sub.s32 	%r27, %r133, %r211;
	cvta.to.local.u64 	%rd518, %rd517;
	st.local.v4.u32 	[%rd518], {%r20, %r21, %r22, %r23};
	st.local.v4.u32 	[%rd518+16], {%r24, %r25, %r26, %r27};
	setp.gt.u32 	%p2, %r27, %r10;
	@%p2 bra 	$L__BB3_16;
	setp.lt.u32 	%p3, %r27, %r10;
	@%p3 bra 	$L__BB3_17;
	setp.lt.u32 	%p4, %r9, %r26;
	@%p4 bra 	$L__BB3_16;
	setp.gt.u32 	%p5, %r9, %r26;
	@%p5 bra 	$L__BB3_17;
	setp.lt.u32 	%p6, %r8, %r25;
	@%p6 bra 	$L__BB3_16;
	setp.gt.u32 	%p7, %r8, %r25;
	@%p7 bra 	$L__BB3_17;
	setp.lt.u32 	%p8, %r7, %r24;
	@%p8 bra 	$L__BB3_16;
	setp.gt.u32 	%p9, %r7, %r24;
	@%p9 bra 	$L__BB3_17;
	setp.lt.u32 	%p10, %r6, %r23;
	@%p10 bra 	$L__BB3_16;
	setp.gt.u32 	%p11, %r6, %r23;
	@%p11 bra 	$L__BB3_17;
	setp.lt.u32 	%p12, %r5, %r22;
	@%p12 bra 	$L__BB3_16;
	setp.gt.u32 	%p13, %r5, %r22;
	@%p13 bra 	$L__BB3_17;
	setp.lt.u32 	%p14, %r4, %r21;
	@%p14 bra 	$L__BB3_16;
	setp.gt.u32 	%p15, %r4, %r21;
	setp.gt.u32 	%p16, %r3, %r20;
	or.pred  	%p17, %p15, %p16;
	@%p17 bra 	$L__BB3_17;
$L__BB3_16:
	ld.param.u64 	%rd1178, [perform_msm_kernel_param_4];
	add.u64 	%rd519, %SP, 64;
	{ // callseq 4, 0
	.param .b64 param0;
	st.param.b64 	[param0], %rd519;
	.param .b64 param1;
	st.param.b64 	[param1], %rd519;
	.param .b64 param2;
	st.param.b64 	[param2], %rd1178;
	.param .b64 param3;
	st.param.b64 	[param3], %rd1178;
	call.uni 
	_Z6fe_subPjPKjS1_S1_, 
	(
	param0, 
	param1, 
	param2, 
	param3
	);
	} // callseq 4
$L__BB3_17:
	ld.param.u64 	%rd1175, [perform_msm_kernel_param_0];
	cvta.to.global.u64 	%rd520, %rd1175;
	shl.b32 	%r212, %r361, 1;
	mul.wide.u32 	%rd521, %r212, 32;
	add.s64 	%rd522, %rd520, %rd521;
	ld.global.u32 	%r213, [%rd522+32];
	mul.wide.u32 	%rd523, %r12, %r213;
	shr.u64 	%rd524, %rd523, 32;
	mul.wide.u32 	%rd525, %r13, %r213;
	add.s64 	%rd526, %rd524, %rd525;
	shr.u64 	%rd527, %rd526, 32;
	mul.wide.u32 	%rd528, %r14, %r213;
	add.s64 	%rd529, %rd527, %rd528;
	shr.u64 	%rd530, %rd529, 32;
	mul.wide.u32 	%rd531, %r15, %r213;
	add.s64 	%rd532, %rd530, %rd531;
	shr.u64 	%rd533, %rd532, 32;
	mul.wide.u32 	%rd534, %r16, %r213;
	add.s64 	%rd535, %rd533, %rd534;
	shr.u64 	%rd536, %rd535, 32;
	mul.wide.u32 	%rd537, %r17, %r213;
	add.s64 	%rd538, %rd536, %rd537;
	shr.u64 	%rd539, %rd538, 32;
	mul.wide.u32 	%rd540, %r18, %r213;
	add.s64 	%rd541, %rd539, %rd540;
	shr.u64 	%rd542, %rd541, 32;
	mul.wide.u32 	%rd543, %r19, %r213;
	add.s64 	%rd544, %rd542, %rd543;
	shr.u64 	%rd545, %rd544, 32;
	ld.global.u32 	%r214, [%rd522+36];
	mul.wide.u32 	%rd546, %r12, %r214;
	and.b64  	%rd547, %rd526, 4294967295;
	add.s64 	%rd548, %rd546, %rd547;
	shr.u64 	%rd549, %rd548, 32;
	mul.wide.u32 	%rd550, %r13, %r214;
	and.b64  	%rd551, %rd529, 4294967295;
	add.s64 	%rd552, %rd549, %rd551;
	add.s64 	%rd553, %rd552, %rd550;
	shr.u64 	%rd554, %rd553, 32;
	mul.wide.u32 	%rd555, %r14, %r214;
	and.b64  	%rd556, %rd532, 4294967295;
	add.s64 	%rd557, %rd554, %rd556;
	add.s64 	%rd558, %rd557, %rd555;
	shr.u64 	%rd559, %rd558, 32;
	mul.wide.u32 	%rd560, %r15, %r214;
	and.b64  	%rd561, %rd535, 4294967295;
	add.s64 	%rd562, %rd559, %rd561;
	add.s64 	%rd563, %rd562, %rd560;
	shr.u64 	%rd564, %rd563, 32;
	mul.wide.u32 	%rd565, %r16, %r214;
	and.b64  	%rd566, %rd538, 4294967295;
	add.s64 	%rd567, %rd564, %rd566;
	add.s64 	%rd568, %rd567, %rd565;
	shr.u64 	%rd569, %rd568, 32;
	mul.wide.u32 	%rd570, %r17, %r214;
	and.b64  	%rd571, %rd541, 4294967295;
	add.s64 	%rd572, %rd569, %rd571;
	add.s64 	%rd573, %rd572, %rd570;
	shr.u64 	%rd574, %rd573, 32;
	mul.wide.u32 	%rd575, %r18, %r214;
	and.b64  	%rd576, %rd544, 4294967295;
	add.s64 	%rd577, %rd574, %rd576;
	add.s64 	%rd578, %rd577, %rd575;
	shr.u64 	%rd579, %rd578, 32;
	mul.wide.u32 	%rd580, %r19, %r214;
	add.s64 	%rd581, %rd579, %rd545;
	add.s64 	%rd582, %rd581, %rd580;
	shr.u64 	%rd583, %rd582, 32;
	ld.global.u32 	%r215, [%rd522+40];
	mul.wide.u32 	%rd584, %r12, %r215;
	and.b64  	%rd585, %rd553, 4294967295;
	add.s64 	%rd586, %rd584, %rd585;
	shr.u64 	%rd587, %rd586, 32;
	mul.wide.u32 	%rd588, %r13, %r215;
	and.b64  	%rd589, %rd558, 4294967295;
	add.s64 	%rd590, %rd587, %rd589;
	add.s64 	%rd591, %rd590, %rd588;
	shr.u64 	%rd592, %rd591, 32;
	mul.wide.u32 	%rd593, %r14, %r215;
	and.b64  	%rd594, %rd563, 4294967295;
	add.s64 	%rd595, %rd592, %rd594;
	add.s64 	%rd596, %rd595, %rd593;
	shr.u64 	%rd597, %rd596, 32;
	mul.wide.u32 	%rd598, %r15, %r215;
	and.b64  	%rd599, %rd568, 4294967295;
	add.s64 	%rd600, %rd597, %rd599;
	add.s64 	%rd601, %rd600, %rd598;
	shr.u64 	%rd602, %rd601, 32;
	mul.wide.u32 	%rd603, %r16, %r215;
	and.b64  	%rd604, %rd573, 4294967295;
	add.s64 	%rd605, %rd602, %rd604;
	add.s64 	%rd606, %rd605, %rd603;
	shr.u64 	%rd607, %rd606, 32;
	mul.wide.u32 	%rd608, %r17, %r215;
	and.b64  	%rd609, %rd578, 4294967295;
	add.s64 	%rd610, %rd607, %rd609;
	add.s64 	%rd611, %rd610, %rd608;
	shr.u64 	%rd612, %rd611, 32;
	mul.wide.u32 	%rd613, %r18, %r215;
	and.b64  	%rd614, %rd582, 4294967295;
	add.s64 	%rd615, %rd612, %rd614;
	add.s64 	%rd616, %rd615, %rd613;
	shr.u64 	%rd617, %rd616, 32;
	mul.wide.u32 	%rd618, %r19, %r215;
	add.s64 	%rd619, %rd617, %rd583;
	add.s64 	%rd620, %rd619, %rd618;
	shr.u64 	%rd621, %rd620, 32;
	ld.global.u32 	%r216, [%rd522+44];
	mul.wide.u32 	%rd622, %r12, %r216;
	and.b64  	%rd623, %rd591, 4294967295;
	add.s64 	%rd624, %rd622, %rd623;
	shr.u64 	%rd625, %rd624, 32;
	mul.wide.u32 	%rd626, %r13, %r216;
	and.b64  	%rd627, %rd596, 4294967295;
	add.s64 	%rd628, %rd625, %rd627;
	add.s64 	%rd629, %rd628, %rd626;
	shr.u64 	%rd630, %rd629, 32;
	mul.wide.u32 	%rd631, %r14, %r216;
	and.b64  	%rd632, %rd601, 4294967295;
	add.s64 	%rd633, %rd630, %rd632;
	add.s64 	%rd634, %rd633, %rd631;
	shr.u64 	%rd635, %rd634, 32;
	mul.wide.u32 	%rd636, %r15, %r216;
	and.b64  	%rd637, %rd606, 4294967295;
	add.s64 	%rd638, %rd635, %rd637;
	add.s64 	%rd639, %rd638, %rd636;
	shr.u64 	%rd640, %rd639, 32;
	mul.wide.u32 	%rd641, %r16, %r216;
	and.b64  	%rd642, %rd611, 4294967295;
	add.s64 	%rd643, %rd640, %rd642;
	add.s64 	%rd644, %rd643, %rd641;
	shr.u64 	%rd645, %rd644, 32;
	mul.wide.u32 	%rd646, %r17, %r216;
	and.b64  	%rd647, %rd616, 4294967295;
	add.s64 	%rd648, %rd645, %rd647;
	add.s64 	%rd649, %rd648, %rd646;
	shr.u64 	%rd650, %rd649, 32;
	mul.wide.u32 	%rd651, %r18, %r216;
	and.b64  	%rd652, %rd620, 4294967295;
	add.s64 	%rd653, %rd650, %rd652;
	add.s64 	%rd654, %rd653, %rd651;
	shr.u64 	%rd655, %rd654, 32;
	mul.wide.u32 	%rd656, %r19, %r216;
	add.s64 	%rd657, %rd655, %rd621;
	add.s64 	%rd658, %rd657, %rd656;
	shr.u64 	%rd659, %rd658, 32;
	ld.global.u32 	%r217, [%rd522+48];
	mul.wide.u32 	%rd660, %r12, %r217;
	and.b64  	%rd661, %rd629, 4294967295;
	add.s64 	%rd662, %rd660, %rd661;
	shr.u64 	%rd663, %rd662, 32;
	mul.wide.u32 	%rd664, %r13, %r217;
	and.b64  	%rd665, %rd634, 4294967295;
	add.s64 	%rd666, %rd663, %rd665;
	add.s64 	%rd667, %rd666, %rd664;
	shr.u64 	%rd668, %rd667, 32;
	mul.wide.u32 	%rd669, %r14, %r217;
	and.b64  	%rd670, %rd639, 4294967295;
	add.s64 	%rd671, %rd668, %rd670;
	add.s64 	%rd672, %rd671, %rd669;
	shr.u64 	%rd673, %rd672, 32;
	mul.wide.u32 	%rd674, %r15, %r217;
	and.b64  	%rd675, %rd644, 4294967295;
	add.s64 	%rd676, %rd673, %rd675;
	add.s64 	%rd677, %rd676, %rd674;
	shr.u64 	%rd678, %rd677, 32;
	mul.wide.u32 	%rd679, %r16, %r217;
	and.b64  	%rd680, %rd649, 4294967295;
	add.s64 	%rd681, %rd678, %rd680;
	add.s64 	%rd682, %rd681, %rd679;
	shr.u64 	%rd683, %rd682, 32;
	mul.wide.u32 	%rd684, %r17, %r217;
	and.b64  	%rd685, %rd654, 4294967295;
	add.s64 	%rd686, %rd683, %rd685;
	add.s64 	%rd687, %rd686, %rd684;
	shr.u64 	%rd688, %rd687, 32;
	mul.wide.u32 	%rd689, %r18, %r217;
	and.b64  	%rd690, %rd658, 4294967295;
	add.s64 	%rd691, %rd688, %rd690;
	add.s64 	%rd692, %rd691, %rd689;
	shr.u64 	%rd693, %rd692, 32;
	mul.wide.u32 	%rd694, %r19, %r217;
	add.s64 	%rd695, %rd693, %rd659;
	add.s64 	%rd696, %rd695, %rd694;
	shr.u64 	%rd697, %rd696, 32;
	ld.global.u32 	%r218, [%rd522+52];
	mul.wide.u32 	%rd698, %r12, %r218;
	and.b64  	%rd699, %rd667, 4294967295;
	add.s64 	%rd700, %rd698, %rd699;
	shr.u64 	%rd701, %rd700, 32;
	mul.wide.u32 	%rd702, %r13, %r218;
	and.b64  	%rd703, %rd672, 4294967295;
	add.s64 	%rd704, %rd701, %rd703;
	add.s64 	%rd705, %rd704, %rd702;
	shr.u64 	%rd706, %rd705, 32;
	mul.wide.u32 	%rd707, %r14, %r218;
	and.b64  	%rd708, %rd677, 4294967295;
	add.s64 	%rd709, %rd706, %rd708;
	add.s64 	%rd710, %rd709, %rd707;
	shr.u64 	%rd711, %rd710, 32;
	mul.wide.u32 	%rd712, %r15, %r218;
	and.b64  	%rd713, %rd682, 4294967295;
	add.s64 	%rd714, %rd711, %rd713;
	add.s64 	%rd715, %rd714, %rd712;
	shr.u64 	%rd716, %rd715, 32;
	mul.wide.u32 	%rd717, %r16, %r218;
	and.b64  	%rd718, %rd687, 4294967295;
	add.s64 	%rd719, %rd716, %rd718;
	add.s64 	%rd720, %rd719, %rd717;
	shr.u64 	%rd721, %rd720, 32;
	mul.wide.u32 	%rd722, %r17, %r218;
	and.b64  	%rd723, %rd692, 4294967295;
	add.s64 	%rd724, %rd721, %rd723;
	add.s64 	%rd725, %rd724, %rd722;
	shr.u64 	%rd726, %rd725, 32;
	mul.wide.u32 	%rd727, %r18, %r218;
	and.b64  	%rd728, %rd696, 4294967295;
	add.s64 	%rd729, %rd726, %rd728;
	add.s64 	%rd730, %rd729, %rd727;
	shr.u64 	%rd731, %rd730, 32;
	mul.wide.u32 	%rd732, %r19, %r218;
	add.s64 	%rd733, %rd731, %rd697;
	add.s64 	%rd734, %rd733, %rd732;
	shr.u64 	%rd735, %rd734, 32;
	ld.global.u32 	%r219, [%rd522+56];
	mul.wide.u32 	%rd736, %r12, %r219;
	and.b64  	%rd737, %rd705, 4294967295;
	add.s64 	%rd738, %rd736, %rd737;
	shr.u64 	%rd739, %rd738, 32;
	mul.wide.u32 	%rd740, %r13, %r219;
	and.b64  	%rd741, %rd710, 4294967295;
	add.s64 	%rd742, %rd739, %rd741;
	add.s64 	%rd743, %rd742, %rd740;
	shr.u64 	%rd744, %rd743, 32;
	mul.wide.u32 	%rd745, %r14, %r219;
	and.b64  	%rd746, %rd715, 4294967295;
	add.s64 	%rd747, %rd744, %rd746;
	add.s64 	%rd748, %rd747, %rd745;
	shr.u64 	%rd749, %rd748, 32;
	mul.wide.u32 	%rd750, %r15, %r219;
	and.b64  	%rd751, %rd720, 4294967295;
	add.s64 	%rd752, %rd749, %rd751;
	add.s64 	%rd753, %rd752, %rd750;
	shr.u64 	%rd754, %rd753, 32;
	mul.wide.u32 	%rd755, %r16, %r219;
	and.b64  	%rd756, %rd725, 4294967295;
	add.s64 	%rd757, %rd754, %rd756;
	add.s64 	%rd758, %rd757, %rd755;
	shr.u64 	%rd759, %rd758, 32;
	mul.wide.u32 	%rd760, %r17, %r219;
	and.b64  	%rd761, %rd730, 4294967295;
	add.s64 	%rd762, %rd759, %rd761;
	add.s64 	%rd763, %rd762, %rd760;
	shr.u64 	%rd764, %rd763, 32;
	mul.wide.u32 	%rd765, %r18, %r219;
	and.b64  	%rd766, %rd734, 4294967295;
	add.s64 	%rd767, %rd764, %rd766;
	add.s64 	%rd768, %rd767, %rd765;
	shr.u64 	%rd769, %rd768, 32;
	mul.wide.u32 	%rd770, %r19, %r219;
	add.s64 	%rd771, %rd769, %rd735;
	add.s64 	%rd772, %rd771, %rd770;
	shr.u64 	%rd773, %rd772, 32;
	ld.global.u32 	%r220, [%rd522+60];
	mul.wide.u32 	%rd774, %r12, %r220;
	and.b64  	%rd775, %rd743, 4294967295;
	add.s64 	%rd776, %rd774, %rd775;
	cvt.u32.u64 	%r221, %rd776;
	shr.u64 	%rd777, %rd776, 32;
	mul.wide.u32 	%rd778, %r13, %r220;
	and.b64  	%rd779, %rd748, 4294967295;
	add.s64 	%rd780, %rd777, %rd779;
	add.s64 	%rd781, %rd780, %rd778;
	cvt.u32.u64 	%r222, %rd781;
	shr.u64 	%rd782, %rd781, 32;
	mul.wide.u32 	%rd783, %r14, %r220;
	and.b64  	%rd784, %rd753, 4294967295;
	add.s64 	%rd785, %rd782, %rd784;
	add.s64 	%rd786, %rd785, %rd783;
	cvt.u32.u64 	%r223, %rd786;
	shr.u64 	%rd787, %rd786, 32;
	mul.wide.u32 	%rd788, %r15, %r220;
	and.b64  	%rd789, %rd758, 4294967295;
	add.s64 	%rd790, %rd787, %rd789;
	add.s64 	%rd791, %rd790, %rd788;
	cvt.u32.u64 	%r224, %rd791;
	shr.u64 	%rd792, %rd791, 32;
	mul.wide.u32 	%rd793, %r16, %r220;
	and.b64  	%rd794, %rd763, 4294967295;
	add.s64 	%rd795, %rd792, %rd794;
	add.s64 	%rd796, %rd795, %rd793;
	cvt.u32.u64 	%r225, %rd796;
	shr.u64 	%rd797, %rd796, 32;
	mul.wide.u32 	%rd798, %r17, %r220;
	and.b64  	%rd799, %rd768, 4294967295;
	add.s64 	%rd800, %rd797, %rd799;
	add.s64 	%rd801, %rd800, %rd798;
	cvt.u32.u64 	%r226, %rd801;
	shr.u64 	%rd802, %rd801, 32;
	mul.wide.u32 	%rd803, %r18, %r220;
	and.b64  	%rd804, %rd772, 4294967295;
	add.s64 	%rd805, %rd802, %rd804;
	add.s64 	%rd806, %rd805, %rd803;
	cvt.u32.u64 	%r227, %rd806;
	shr.u64 	%rd807, %rd806, 32;
	mul.wide.u32 	%rd808, %r19, %r220;
	add.s64 	%rd809, %rd807, %rd773;
	add.s64 	%rd810, %rd809, %rd808;
	cvt.u32.u64 	%r228, %rd810;
	{ .reg .b32 tmp; mov.b64 {tmp, %r229}, %rd810; }
	mul.lo.s32 	%r230, %r10, %r229;
	sub.s32 	%r231, %r228, %r230;
	mul.wide.u32 	%rd811, %r3, %r231;
	and.b64  	%rd812, %rd738, 4294967295;
	and.b64  	%rd813, %rd811, 4294967295;
	sub.s64 	%rd814, %rd812, %rd813;
	shr.u64 	%rd815, %rd811, 32;
	shr.u64 	%rd816, %rd814, 32;
	cvt.u32.u64 	%r232, %rd815;
	cvt.u32.u64 	%r233, %rd816;
	add.s32 	%r234, %r233, %r232;
	mad.lo.s32 	%r235, %r3, %r229, %r234;
	mad.lo.s32 	%r236, %r4, %r231, %r235;
	mul.lo.s32 	%r237, %r5, %r231;
	mad.lo.s32 	%r238, %r4, %r229, %r237;
	mul.lo.s32 	%r239, %r6, %r231;
	mad.lo.s32 	%r240, %r5, %r229, %r239;
	mul.lo.s32 	%r241, %r7, %r231;
	mad.lo.s32 	%r242, %r6, %r229, %r241;
	mul.lo.s32 	%r243, %r8, %r231;
	mad.lo.s32 	%r244, %r7, %r229, %r243;
	mul.lo.s32 	%r245, %r9, %r231;
	mad.lo.s32 	%r246, %r8, %r229, %r245;
	mul.lo.s32 	%r247, %r10, %r231;
	mad.lo.s32 	%r248, %r9, %r229, %r247;
	sub.s32 	%r249, %r227, %r248;
	mul.wide.u32 	%rd817, %r3, %r249;
	and.b64  	%rd818, %rd700, 4294967295;
	and.b64  	%rd819, %rd817, 4294967295;
	sub.s64 	%rd820, %rd818, %rd819;
	shr.u64 	%rd821, %rd817, 32;
	shr.u64 	%rd822, %rd820, 32;
	add.s64 	%rd823, %rd822, %rd821;
	sub.s64 	%rd824, %rd814, %rd823;
	mul.wide.u32 	%rd825, %r4, %r249;
	and.b64  	%rd826, %rd824, 4294967295;
	and.b64  	%rd827, %rd825, 4294967295;
	sub.s64 	%rd828, %rd826, %rd827;
	shr.u64 	%rd829, %rd825, 32;
	shr.u64 	%rd830, %rd828, 32;
	cvt.u32.u64 	%r250, %rd830;
	cvt.u32.u64 	%r251, %rd829;
	add.s32 	%r252, %r250, %r251;
	add.s32 	%r253, %r236, %r252;
	mad.lo.s32 	%r254, %r5, %r249, %r253;
	mad.lo.s32 	%r255, %r6, %r249, %r238;
	mad.lo.s32 	%r256, %r7, %r249, %r240;
	mad.lo.s32 	%r257, %r8, %r249, %r242;
	mad.lo.s32 	%r258, %r9, %r249, %r244;
	mad.lo.s32 	%r259, %r10, %r249, %r246;
	sub.s32 	%r260, %r226, %r259;
	mul.wide.u32 	%rd831, %r3, %r260;
	and.b64  	%rd832, %rd662, 4294967295;
	and.b64  	%rd833, %rd831, 4294967295;
	sub.s64 	%rd834, %rd832, %rd833;
	shr.u64 	%rd835, %rd831, 32;
	shr.u64 	%rd836, %rd834, 32;
	add.s64 	%rd837, %rd836, %rd835;
	sub.s64 	%rd838, %rd820, %rd837;
	mul.wide.u32 	%rd839, %r4, %r260;
	and.b64  	%rd840, %rd838, 4294967295;
	and.b64  	%rd841, %rd839, 4294967295;
	sub.s64 	%rd842, %rd840, %rd841;
	shr.u64 	%rd843, %rd839, 32;
	shr.u64 	%rd844, %rd842, 32;
	add.s64 	%rd845, %rd844, %rd843;
	sub.s64 	%rd846, %rd828, %rd845;
	mul.wide.u32 	%rd847, %r5, %r260;
	and.b64  	%rd848, %rd846, 4294967295;
	and.b64  	%rd849, %rd847, 4294967295;
	sub.s64 	%rd850, %rd848, %rd849;
	shr.u64 	%rd851, %rd847, 32;
	shr.u64 	%rd852, %rd850, 32;
	cvt.u32.u64 	%r261, %rd852;
	cvt.u32.u64 	%r262, %rd851;
	add.s32 	%r263, %r261, %r262;
	add.s32 	%r264, %r254, %r263;
	mad.lo.s32 	%r265, %r6, %r260, %r264;
	mad.lo.s32 	%r266, %r7, %r260, %r255;
	mad.lo.s32 	%r267, %r8, %r260, %r256;
	mad.lo.s32 	%r268, %r9, %r260, %r257;
	mad.lo.s32 	%r269, %r10, %r260, %r258;
	sub.s32 	%r270, %r225, %r269;
	mul.wide.u32 	%rd853, %r3, %r270;
	and.b64  	%rd854, %rd624, 4294967295;
	and.b64  	%rd855, %rd853, 4294967295;
	sub.s64 	%rd856, %rd854, %rd855;
	shr.u64 	%rd857, %rd853, 32;
	shr.u64 	%rd858, %rd856, 32;
	add.s64 	%rd859, %rd858, %rd857;
	sub.s64 	%rd860, %rd834, %rd859;
	mul.wide.u32 	%rd861, %r4, %r270;
	and.b64  	%rd862, %rd860, 4294967295;
	and.b64  	%rd863, %rd861, 4294967295;
	sub.s64 	%rd864, %rd862, %rd863;
	shr.u64 	%rd865, %rd861, 32;
	shr.u64 	%rd866, %rd864, 32;
	add.s64 	%rd867, %rd866, %rd865;
	sub.s64 	%rd868, %rd842, %rd867;
	mul.wide.u32 	%rd869, %r5, %r270;
	and.b64  	%rd870, %rd868, 4294967295;
	and.b64  	%rd871, %rd869, 4294967295;
	sub.s64 	%rd872, %rd870, %rd871;
	shr.u64 	%rd873, %rd869, 32;
	shr.u64 	%rd874, %rd872, 32;
	add.s64 	%rd875, %rd874, %rd873;
	sub.s64 	%rd876, %rd850, %rd875;
	mul.wide.u32 	%rd877, %r6, %r270;
	and.b64  	%rd878, %rd876, 4294967295;
	and.b64  	%rd879, %rd877, 4294967295;
	sub.s64 	%rd880, %rd878, %rd879;
	shr.u64 	%rd881, %rd877, 32;
	shr.u64 	%rd882, %rd880, 32;
	cvt.u32.u64 	%r271, %rd882;
	cvt.u32.u64 	%r272, %rd881;
	add.s32 	%r273, %r271, %r272;
	add.s32 	%r274, %r265, %r273;
	mad.lo.s32 	%r275, %r7, %r270, %r274;
	mad.lo.s32 	%r276, %r8, %r270, %r266;
	mad.lo.s32 	%r277, %r9, %r270, %r267;
	mad.lo.s32 	%r278, %r10, %r270, %r268;
	sub.s32 	%r279, %r224, %r278;
	mul.wide.u32 	%rd883, %r3, %r279;
	and.b64  	%rd884, %rd586, 4294967295;
	and.b64  	%rd885, %rd883, 4294967295;
	sub.s64 	%rd886, %rd884, %rd885;
	shr.u64 	%rd887, %rd883, 32;
	shr.u64 	%rd888, %rd886, 32;
	add.s64 	%rd889, %rd888, %rd887;
	sub.s64 	%rd890, %rd856, %rd889;
	mul.wide.u32 	%rd891, %r4, %r279;
	and.b64  	%rd892, %rd890, 4294967295;
	and.b64  	%rd893, %rd891, 4294967295;
	sub.s64 	%rd894, %rd892, %rd893;
	shr.u64 	%rd895, %rd891, 32;
	shr.u64 	%rd896, %rd894, 32;
	add.s64 	%rd897, %rd896, %rd895;
	sub.s64 	%rd898, %rd864, %rd897;
	mul.wide.u32 	%rd899, %r5, %r279;
	and.b64  	%rd900, %rd898, 4294967295;
	and.b64  	%rd901, %rd899, 4294967295;
	sub.s64 	%rd902, %rd900, %rd901;
	shr.u64 	%rd903, %rd899, 32;
	shr.u64 	%rd904, %rd902, 32;
	add.s64 	%rd905, %rd904, %rd903;
	sub.s64 	%rd906, %rd872, %rd905;
	mul.wide.u32 	%rd907, %r6, %r279;
	and.b64  	%rd908, %rd906, 4294967295;
	and.b64  	%rd909, %rd907, 4294967295;
	sub.s64 	%rd910, %rd908, %rd909;
	shr.u64 	%rd911, %rd907, 32;
	shr.u64 	%rd912, %rd910, 32;
	add.s64 	%rd913, %rd912, %rd911;
	sub.s64 	%rd914, %rd880, %rd913;
	mul.wide.u32 	%rd915, %r7, %r279;
	and.b64  	%rd916, %rd914, 4294967295;
	and.b64  	%rd917, %rd915, 4294967295;
	sub.s64 	%rd918, %rd916, %rd917;
	shr.u64 	%rd919, %rd915, 32;
	shr.u64 	%rd920, %rd918, 32;
	cvt.u32.u64 	%r280, %rd920;
	cvt.u32.u64 	%r281, %rd919;
	add.s32 	%r282, %r280, %r281;
	add.s32 	%r283, %r275, %r282;
	mad.lo.s32 	%r284, %r8, %r279, %r283;
	mad.lo.s32 	%r285, %r9, %r279, %r276;
	mad.lo.s32 	%r286, %r10, %r279, %r277;
	sub.s32 	%r287, %r223, %r286;
	mul.wide.u32 	%rd921, %r3, %r287;
	and.b64  	%rd922, %rd548, 4294967295;
	and.b64  	%rd923, %rd921, 4294967295;
	sub.s64 	%rd924, %rd922, %rd923;
	shr.u64 	%rd925, %rd921, 32;
	shr.u64 	%rd926, %rd924, 32;
	add.s64 	%rd927, %rd926, %rd925;
	sub.s64 	%rd928, %rd886, %rd927;
	mul.wide.u32 	%rd929, %r4, %r287;
	and.b64  	%rd930, %rd928, 4294967295;
	and.b64  	%rd931, %rd929, 4294967295;
	sub.s64 	%rd932, %rd930, %rd931;
	shr.u64 	%rd933, %rd929, 32;
	shr.u64 	%rd934, %rd932, 32;
	add.s64 	%rd935, %rd934, %rd933;
	sub.s64 	%rd936, %rd894, %rd935;
	mul.wide.u32 	%rd937, %r5, %r287;
	and.b64  	%rd938, %rd936, 4294967295;
	and.b64  	%rd939, %rd937, 4294967295;
	sub.s64 	%rd940, %rd938, %rd939;
	shr.u64 	%rd941, %rd937, 32;
	shr.u64 	%rd942, %rd940, 32;
	add.s64 	%rd943, %rd942, %rd941;
	sub.s64 	%rd944, %rd902, %rd943;
	mul.wide.u32 	%rd945, %r6, %r287;
	and.b64  	%rd946, %rd944, 4294967295;
	and.b64  	%rd947, %rd945, 4294967295;
	sub.s64 	%rd948, %rd946, %rd947;
	shr.u64 	%rd949, %rd945, 32;
	shr.u64 	%rd950, %rd948, 32;
	add.s64 	%rd951, %rd950, %rd949;
	sub.s64 	%rd952, %rd910, %rd951;
	mul.wide.u32 	%rd953, %r7, %r287;
	and.b64  	%rd954, %rd952, 4294967295;
	and.b64  	%rd955, %rd953, 4294967295;
	sub.s64 	%rd956, %rd954, %rd955;
	shr.u64 	%rd957, %rd953, 32;
	shr.u64 	%rd958, %rd956, 32;
	add.s64 	%rd959, %rd958, %rd957;
	sub.s64 	%rd960, %rd918, %rd959;
	mul.wide.u32 	%rd961, %r8, %r287;
	and.b64  	%rd962, %rd960, 4294967295;
	and.b64  	%rd963, %rd961, 4294967295;
	sub.s64 	%rd964, %rd962, %rd963;
	shr.u64 	%rd965, %rd961, 32;
	shr.u64 	%rd966, %rd964, 32;
	cvt.u32.u64 	%r288, %rd966;
	cvt.u32.u64 	%r289, %rd965;
	add.s32 	%r290, %r288, %r289;
	add.s32 	%r291, %r284, %r290;
	mad.lo.s32 	%r292, %r9, %r287, %r291;
	mad.lo.s32 	%r293, %r10, %r287, %r285;
	sub.s32 	%r294, %r222, %r293;
	mul.wide.u32 	%rd967, %r3, %r294;
	and.b64  	%rd968, %rd523, 4294967295;
	and.b64  	%rd969, %rd967, 4294967295;
	sub.s64 	%rd970, %rd968, %rd969;
	cvt.u32.u64 	%r28, %rd970;
	shr.u64 	%rd971, %rd967, 32;
	shr.u64 	%rd972, %rd970, 32;
	add.s64 	%rd973, %rd972, %rd971;
	sub.s64 	%rd974, %rd924, %rd973;
	mul.wide.u32 	%rd975, %r4, %r294;
	and.b64  	%rd976, %rd974, 4294967295;
	and.b64  	%rd977, %rd975, 4294967295;
	sub.s64 	%rd978, %rd976, %rd977;
	cvt.u32.u64 	%r29, %rd978;
	shr.u64 	%rd979, %rd975, 32;
	shr.u64 	%rd980, %rd978, 32;
	add.s64 	%rd981, %rd980, %rd979;
	sub.s64 	%rd982, %rd932, %rd981;
	mul.wide.u32 	%rd983, %r5, %r294;
	and.b64  	%rd984, %rd982, 4294967295;
	and.b64  	%rd985, %rd983, 4294967295;
	sub.s64 	%rd986, %rd984, %rd985;
	cvt.u32.u64 	%r30, %rd986;
	shr.u64 	%rd987, %rd983, 32;
	shr.u64 	%rd988, %rd986, 32;
	add.s64 	%rd989, %rd988, %rd987;
	sub.s64 	%rd990, %rd940, %rd989;
	mul.wide.u32 	%rd991, %r6, %r294;
	and.b64  	%rd992, %rd990, 4294967295;
	and.b64  	%rd993, %rd991, 4294967295;
	sub.s64 	%rd994, %rd992, %rd993;
	cvt.u32.u64 	%r31, %rd994;
	shr.u64 	%rd995, %rd991, 32;
	shr.u64 	%rd996, %rd994, 32;
	add.s64 	%rd997, %rd996, %rd995;
	sub.s64 	%rd998, %rd948, %rd997;
	mul.wide.u32 	%rd999, %r7, %r294;
	and.b64  	%rd1000, %rd998, 4294967295;
	and.b64  	%rd1001, %rd999, 4294967295;
	sub.s64 	%rd1002, %rd1000, %rd1001;
	cvt.u32.u64 	%r32, %rd1002;
	shr.u64 	%rd1003, %rd999, 32;
	shr.u64 	%rd1004, %rd1002, 32;
	add.s64 	%rd1005, %rd1004, %rd1003;
	sub.s64 	%rd1006, %rd956, %rd1005;
	mul.wide.u32 	%rd1007, %r8, %r294;
	and.b64  	%rd1008, %rd1006, 4294967295;
	and.b64  	%rd1009, %rd1007, 4294967295;
	sub.s64 	%rd1010, %rd1008, %rd1009;
	cvt.u32.u64 	%r33, %rd1010;
	shr.u64 	%rd1011, %rd1007, 32;
	shr.u64 	%rd1012, %rd1010, 32;
	add.s64 	%rd1013, %rd1012, %rd1011;
	sub.s64 	%rd1014, %rd964, %rd1013;
	mul.wide.u32 	%rd1015, %r9, %r294;
	and.b64  	%rd1016, %rd1014, 4294967295;
	and.b64  	%rd1017, %rd1015, 4294967295;
	sub.s64 	%rd1018, %rd1016, %rd1017;
	cvt.u32.u64 	%r34, %rd1018;
	shr.u64 	%rd1019, %rd1015, 32;
	shr.u64 	%rd1020, %rd1018, 32;
	cvt.u32.u64 	%r295, %rd1020;
	cvt.u32.u64 	%r296, %rd1019;
	add.s32 	%r297, %r295, %r296;
	add.s32 	%r298, %r292, %r297;
	mad.lo.s32 	%r299, %r10, %r294, %r298;
	sub.s32 	%r35, %r221, %r299;
	add.u64 	%rd1021, %SP, 64;
	add.u64 	%rd2, %SPL, 64;
	st.local.v4.u32 	[%rd2+32], {%r28, %r29, %r30, %r31};
	st.local.v4.u32 	[%rd2+48], {%r32, %r33, %r34, %r35};
	setp.gt.u32 	%p18, %r35, %r10;
	@%p18 bra 	$L__BB3_31;
	setp.lt.u32 	%p19, %r35, %r10;
	@%p19 bra 	$L__BB3_32;
	setp.lt.u32 	%p20, %r9, %r34;
	@%p20 bra 	$L__BB3_31;
	setp.gt.u32 	%p21, %r9, %r34;
	@%p21 bra 	$L__BB3_32;
	setp.lt.u32 	%p22, %r8, %r33;
	@%p22 bra 	$L__BB3_31;
	setp.gt.u32 	%p23, %r8, %r33;
	@%p23 bra 	$L__BB3_32;
	setp.lt.u32 	%p24, %r7, %r32;
	@%p24 bra 	$L__BB3_31;
	setp.gt.u32 	%p25, %r7, %r32;
	@%p25 bra 	$L__BB3_32;
	setp.lt.u32 	%p26, %r6, %r31;
	@%p26 bra 	$L__BB3_31;
	setp.gt.u32 	%p27, %r6, %r31;
	@%p27 bra 	$L__BB3_32;
	setp.lt.u32 	%p28, %r5, %r30;
	@%p28 bra 	$L__BB3_31;
	setp.gt.u32 	%p29, %r5, %r30;
	@%p29 bra 	$L__BB3_32;
	setp.lt.u32 	%p30, %r4, %r29;
	@%p30 bra 	$L__BB3_31;
	setp.gt.u32 	%p31, %r4, %r29;
	setp.gt.u32 	%p32, %r3, %r28;
	or.pred  	%p33, %p31, %p32;
	@%p33 bra 	$L__BB3_32;
$L__BB3_31:
	ld.param.u64 	%rd1179, [perform_msm_kernel_param_4];
	add.s64 	%rd1023, %rd1021, 32;
	{ // callseq 5, 0
	.param .b64 param0;
	st.param.b64 	[param0], %rd1023;
	.param .b64 param1;
	st.param.b64 	[param1], %rd1023;
	.param .b64 param2;
	st.param.b64 	[param2], %rd1179;
	.param .b64 param3;
	st.param.b64 	[param3], %rd1179;
	call.uni 
	_Z6fe_subPjPKjS1_S1_, 
	(
	param0, 
	param1, 
	param2, 
	param3
	);
	} // callseq 5
$L__BB3_32:
	add.u64 	%rd1024, %SP, 0;
	add.u64 	%rd3, %SPL, 0;
	ld.local.v4.u32 	{%r300, %r301, %r302, %r303}, [%rd3];
	ld.local.v4.u32 	{%r304, %r305, %r306, %r307}, [%rd2];
	add.s32 	%r36, %r300, %r304;
	setp.lt.u32 	%p34, %r36, %r300;
	selp.u64 	%rd1025, 1, 0, %p34;
	cvt.u64.u32 	%rd1026, %r301;
	cvt.u64.u32 	%rd1027, %r305;
	add.s64 	%rd1028, %rd1025, %rd1026;
	add.s64 	%rd1029, %rd1028, %rd1027;
	cvt.u32.u64 	%r37, %rd1029;
	shr.u64 	%rd1030, %rd1029, 32;
	cvt.u64.u32 	%rd1031, %r302;
	cvt.u64.u32 	%rd1032, %r306;
	add.s64 	%rd1033, %rd1030, %rd1031;
	add.s64 	%rd1034, %rd1033, %rd1032;
	cvt.u32.u64 	%r38, %rd1034;
	shr.u64 	%rd1035, %rd1034, 32;
	cvt.u64.u32 	%rd1036, %r303;
	cvt.u64.u32 	%rd1037, %r307;
	add.s64 	%rd1038, %rd1035, %rd1036;
	add.s64 	%rd1039, %rd1038, %rd1037;
	cvt.u32.u64 	%r39, %rd1039;
	st.local.v4.u32 	[%rd3], {%r36, %r37, %r38, %r39};
	shr.u64 	%rd1040, %rd1039, 32;
	ld.local.v4.u32 	{%r308, %r309, %r310, %r311}, [%rd3+16];
	cvt.u64.u32 	%rd1041, %r308;
	ld.local.v4.u32 	{%r312, %r313, %r314, %r315}, [%rd2+16];
	cvt.u64.u32 	%rd1042, %r312;
	add.s64 	%rd1043, %rd1040, %rd1041;
	add.s64 	%rd1044, %rd1043, %rd1042;
	cvt.u32.u64 	%r40, %rd1044;
	shr.u64 	%rd1045, %rd1044, 32;
	cvt.u64.u32 	%rd1046, %r309;
	cvt.u64.u32 	%rd1047, %r313;
	add.s64 	%rd1048, %rd1045, %rd1046;
	add.s64 	%rd1049, %rd1048, %rd1047;
	cvt.u32.u64 	%r41, %rd1049;
	shr.u64 	%rd1050, %rd1049, 32;
	cvt.u64.u32 	%rd1051, %r310;
	cvt.u64.u32 	%rd1052, %r314;
	add.s64 	%rd1053, %rd1050, %rd1051;
	add.s64 	%rd1054, %rd1053, %rd1052;
	cvt.u32.u64 	%r42, %rd1054;
	shr.u64 	%rd1055, %rd1054, 32;
	cvt.u64.u32 	%rd1056, %r311;
	cvt.u64.u32 	%rd1057, %r315;
	add.s64 	%rd1058, %rd1055, %rd1056;
	add.s64 	%rd1059, %rd1058, %rd1057;
	cvt.u32.u64 	%r43, %rd1059;
	st.local.v4.u32 	[%rd3+16], {%r40, %r41, %r42, %r43};
	setp.gt.u64 	%p35, %rd1059, 4294967295;
	setp.lt.u32 	%p36, %r10, %r43;
	or.pred  	%p37, %p35, %p36;
	@%p37 bra 	$L__BB3_46;
	setp.gt.u32 	%p38, %r10, %r43;
	@%p38 bra 	$L__BB3_47;
	setp.lt.u32 	%p39, %r9, %r42;
	@%p39 bra 	$L__BB3_46;
	setp.gt.u32 	%p40, %r9, %r42;
	@%p40 bra 	$L__BB3_47;
	setp.lt.u32 	%p41, %r8, %r41;
	@%p41 bra 	$L__BB3_46;
	setp.gt.u32 	%p42, %r8, %r41;
	@%p42 bra 	$L__BB3_47;
	setp.lt.u32 	%p43, %r7, %r40;
	@%p43 bra 	$L__BB3_46;
	setp.gt.u32 	%p44, %r7, %r40;
	@%p44 bra 	$L__BB3_47;
	setp.lt.u32 	%p45, %r6, %r39;
	@%p45 bra 	$L__BB3_46;
	setp.gt.u32 	%p46, %r6, %r39;
	@%p46 bra 	$L__BB3_47;
	setp.lt.u32 	%p47, %r5, %r38;
	@%p47 bra 	$L__BB3_46;
	setp.gt.u32 	%p48, %r5, %r38;
	@%p48 bra 	$L__BB3_47;
	setp.lt.u32 	%p49, %r4, %r37;
	@%p49 bra 	$L__BB3_46;
	setp.gt.u32 	%p50, %r4, %r37;
	setp.lt.u32 	%p51, %r36, %r3;
	or.pred  	%p52, %p50, %p51;
	@%p52 bra 	$L__BB3_47;
$L__BB3_46:
	ld.param.u64 	%rd1180, [perform_msm_kernel_param_4];
	{ // callseq 6, 0
	.param .b64 param0;
	st.param.b64 	[param0], %rd1024;
	.param .b64 param1;
	st.param.b64 	[param1], %rd1024;
	.param .b64 param2;
	st.param.b64 	[param2], %rd1180;
	.param .b64 param3;
	st.param.b64 	[param3], %rd1180;
	call.uni 
	_Z6fe_subPjPKjS1_S1_, 
	(
	param0, 
	param1, 
	param2, 
	param3
	);
	} // callseq 6
$L__BB3_47:
	ld.local.v4.u32 	{%r316, %r317, %r318, %r319}, [%rd3+32];
	ld.local.v4.u32 	{%r320, %r321, %r322, %r323}, [%rd2+32];
	add.s32 	%r44, %r316, %r320;
	setp.lt.u32 	%p53, %r44, %r316;
	selp.u64 	%rd1062, 1, 0, %p53;
	cvt.u64.u32 	%rd1063, %r317;
	cvt.u64.u32 	%rd1064, %r321;
	add.s64 	%rd1065, %rd1062, %rd1063;
	add.s64 	%rd1066, %rd1065, %rd1064;
	cvt.u32.u64 	%r45, %rd1066;
	shr.u64 	%rd1067, %rd1066, 32;
	cvt.u64.u32 	%rd1068, %r318;
	cvt.u64.u32 	%rd1069, %r322;
	add.s64 	%rd1070, %rd1067, %rd1068;
	add.s64 	%rd1071, %rd1070, %rd1069;
	cvt.u32.u64 	%r46, %rd1071;
	shr.u64 	%rd1072, %rd1071, 32;
	cvt.u64.u32 	%rd1073, %r319;
	cvt.u64.u32 	%rd1074, %r323;
	add.s64 	%rd1075, %rd1072, %rd1073;
	add.s64 	%rd1076, %rd1075, %rd1074;
	cvt.u32.u64 	%r47, %rd1076;
	st.local.v4.u32 	[%rd3+32], {%r44, %r45, %r46, %r47};
	shr.u64 	%rd1077, %rd1076, 32;
	ld.local.v4.u32 	{%r324, %r325, %r326, %r327}, [%rd3+48];
	cvt.u64.u32 	%rd1078, %r324;
	ld.local.v4.u32 	{%r328, %r329, %r330, %r331}, [%rd2+48];
	cvt.u64.u32 	%rd1079, %r328;
	add.s64 	%rd1080, %rd1077, %rd1078;
	add.s64 	%rd1081, %rd1080, %rd1079;
	cvt.u32.u64 	%r48, %rd1081;
	shr.u64 	%rd1082, %rd1081, 32;
	cvt.u64.u32 	%rd1083, %r325;
	cvt.u64.u32 	%rd1084, %r329;
	add.s64 	%rd1085, %rd1082, %rd1083;
	add.s64 	%rd1086, %rd1085, %rd1084;
	cvt.u32.u64 	%r49, %rd1086;
	shr.u64 	%rd1087, %rd1086, 32;
	cvt.u64.u32 	%rd1088, %r326;
	cvt.u64.u32 	%rd1089, %r330;
	add.s64 	%rd1090, %rd1087, %rd1088;
	add.s64 	%rd1091, %rd1090, %rd1089;
	cvt.u32.u64 	%r50, %rd1091;
	shr.u64 	%rd1092, %rd1091, 32;
	cvt.u64.u32 	%rd1093, %r327;
	cvt.u64.u32 	%rd1094, %r331;
	add.s64 	%rd1095, %rd1092, %rd1093;
	add.s64 	%rd1096, %rd1095, %rd1094;
	cvt.u32.u64 	%r51, %rd1096;
	st.local.v4.u32 	[%rd3+48], {%r48, %r49, %r50, %r51};
	setp.gt.u64 	%p54, %rd1096, 4294967295;
	setp.lt.u32 	%p55, %r10, %r51;
	or.pred  	%p56, %p54, %p55;
	@%p56 bra 	$L__BB3_61;
	setp.gt.u32 	%p57, %r10, %r51;
	@%p57 bra 	$L__BB3_62;
	setp.lt.u32 	%p58, %r9, %r50;
	@%p58 bra 	$L__BB3_61;
	setp.gt.u32 	%p59, %r9, %r50;
	@%p59 bra 	$L__BB3_62;
	setp.lt.u32 	%p60, %r8, %r49;
	@%p60 bra 	$L__BB3_61;
	setp.gt.u32 	%p61, %r8, %r49;
	@%p61 bra 	$L__BB3_62;
	setp.lt.u32 	%p62, %r7, %r48;
	@%p62 bra 	$L__BB3_61;
	setp.gt.u32 	%p63, %r7, %r48;
	@%p63 bra 	$L__BB3_62;
	setp.lt.u32 	%p64, %r6, %r47;
	@%p64 bra 	$L__BB3_61;
	setp.gt.u32 	%p65, %r6, %r47;
	@%p65 bra 	$L__BB3_62;
	setp.lt.u32 	%p66, %r5, %r46;
	@%p66 bra 	$L__BB3_61;
	setp.gt.u32 	%p67, %r5, %r46;
	@%p67 bra 	$L__BB3_62;
	setp.lt.u32 	%p68, %r4, %r45;
	@%p68 bra 	$L__BB3_61;
	setp.gt.u32 	%p69, %r4, %r45;
	setp.lt.u32 	%p70, %r44, %r3;
	or.pred  	%p71, %p69, %p70;
	@%p71 bra 	$L__BB3_62;
$L__BB3_61:
	ld.param.u64 	%rd1181, [perform_msm_kernel_param_4];
	add.s64 	%rd1099, %rd1024, 32;
	{ // callseq 7, 0
	.param .b64 param0;
	st.param.b64 	[param0], %rd1099;
	.param .b64 param1;
	st.param.b64 	[param1], %rd1099;
	.param .b64 param2;
	st.param.b64 	[param2], %rd1181;
	.param .b64 param3;
	st.param.b64 	[param3], %rd1181;
	call.uni 
	_Z6fe_subPjPKjS1_S1_, 
	(
	param0, 
	param1, 
	param2, 
	param3
	);
	} // callseq 7
$L__BB3_62:
	ld.param.u32 	%r360, [perform_msm_kernel_param_2];
	mov.u32 	%r332, %nctaid.x;
	mov.u32 	%r333, %ntid.x;
	mad.lo.s32 	%r361, %r333, %r332, %r361;
	setp.lt.u32 	%p72, %r361, %r360;
	@%p72 bra 	$L__BB3_2;
	ld.local.v4.u32 	{%r377, %r375, %r373, %r371}, [%rd3];
	ld.local.v4.u32 	{%r376, %r374, %r372, %r370}, [%rd3+32];
	ld.local.v4.u32 	{%r369, %r367, %r365, %r363}, [%rd3+16];
	ld.local.v4.u32 	{%r368, %r366, %r364, %r362}, [%rd3+48];
$L__BB3_64:
	shl.b32 	%r334, %r1, 6;
	mov.u32 	%r335, _ZZ18perform_msm_kernelE12partial_sums;
	add.s32 	%r85, %r335, %r334;
	st.shared.u32 	[%r85], %r377;
	st.shared.u32 	[%r85+32], %r376;
	st.shared.u32 	[%r85+4], %r375;
	st.shared.u32 	[%r85+36], %r374;
	st.shared.u32 	[%r85+8], %r373;
	st.shared.u32 	[%r85+40], %r372;
	st.shared.u32 	[%r85+12], %r371;
	st.shared.u32 	[%r85+44], %r370;
	st.shared.u32 	[%r85+16], %r369;
	st.shared.u32 	[%r85+48], %r368;
	st.shared.u32 	[%r85+20], %r367;
	st.shared.u32 	[%r85+52], %r366;
	st.shared.u32 	[%r85+24], %r365;
	st.shared.u32 	[%r85+56], %r364;
	st.shared.u32 	[%r85+28], %r363;
	st.shared.u32 	[%r85+60], %r362;
	bar.sync 	0;
	mov.u32 	%r378, %ntid.x;
	setp.lt.u32 	%p73, %r378, 2;
	@%p73 bra 	$L__BB3_102;
	mul.wide.u32 	%rd1100, %r1, 64;
	cvt.u64.u32 	%rd1101, %r335;
	cvta.shared.u64 	%rd1102, %rd1101;
	add.s64 	%rd4, %rd1102, %rd1100;
	add.s64 	%rd5, %rd4, 32;
$L__BB3_66:
	mov.u32 	%r87, %r378;
	shr.u32 	%r378, %r87, 1;
	setp.ge.u32 	%p74, %r1, %r378;
	@%p74 bra 	$L__BB3_101;
	ld.param.u64 	%rd1182, [perform_msm_kernel_param_4];
	cvta.to.global.u64 	%rd6, %rd1182;
	shl.b32 	%r337, %r378, 6;
	add.s32 	%r89, %r85, %r337;
	ld.shared.u32 	%r338, [%r85];
	ld.shared.u32 	%r339, [%r89];
	add.s32 	%r90, %r338, %r339;
	setp.lt.u32 	%p75, %r90, %r338;
	st.shared.u32 	[%r85], %r90;
	selp.u64 	%rd1103, 1, 0, %p75;
	ld.shared.u32 	%rd1104, [%r85+4];
	ld.shared.u32 	%rd1105, [%r89+4];
	add.s64 	%rd1106, %rd1103, %rd1104;
	add.s64 	%rd1107, %rd1106, %rd1105;
	cvt.u32.u64 	%r91, %rd1107;
	st.shared.u32 	[%r85+4], %r91;
	shr.u64 	%rd1108, %rd1107, 32;
	ld.shared.u32 	%rd1109, [%r85+8];
	ld.shared.u32 	%rd1110, [%r89+8];
	add.s64 	%rd1111, %rd1108, %rd1109;
	add.s64 	%rd1112, %rd1111, %rd1110;
	cvt.u32.u64 	%r92, %rd1112;
	st.shared.u32 	[%r85+8], %r92;
	shr.u64 	%rd1113, %rd1112, 32;
	ld.shared.u32 	%rd1114, [%r85+12];
	ld.shared.u32 	%rd1115, [%r89+12];
	add.s64 	%rd1116, %rd1113, %rd1114;
	add.s64 	%rd1117, %rd1116, %rd1115;
	cvt.u32.u64 	%r93, %rd1117;
	st.shared.u32 	[%r85+12], %r93;
	shr.u64 	%rd1118, %rd1117, 32;
	ld.shared.u32 	%rd1119, [%r85+16];
	ld.shared.u32 	%rd1120, [%r89+16];
	add.s64 	%rd1121, %rd1118, %rd1119;
	add.s64 	%rd1122, %rd1121, %rd1120;
	cvt.u32.u64 	%r94, %rd1122;
	st.shared.u32 	[%r85+16], %r94;
	shr.u64 	%rd1123, %rd1122, 32;
	ld.shared.u32 	%rd1124, [%r85+20];
	ld.shared.u32 	%rd1125, [%r89+20];
	add.s64 	%rd1126, %rd1123, %rd1124;
	add.s64 	%rd1127, %rd1126, %rd1125;
	cvt.u32.u64 	%r95, %rd1127;
	st.shared.u32 	[%r85+20], %r95;
	shr.u64 	%rd1128, %rd1127, 32;
	ld.shared.u32 	%rd1129, [%r85+24];
	ld.shared.u32 	%rd1130, [%r89+24];
	add.s64 	%rd1131, %rd1128, %rd1129;
	add.s64 	%rd1132, %rd1131, %rd1130;
	cvt.u32.u64 	%r96, %rd1132;
	st.shared.u32 	[%r85+24], %r96;
	shr.u64 	%rd1133, %rd1132, 32;
	ld.shared.u32 	%rd1134, [%r85+28];
	ld.shared.u32 	%rd1135, [%r89+28];
	add.s64 	%rd1136, %rd1133, %rd1134;
	add.s64 	%rd1137, %rd1136, %rd1135;
	cvt.u32.u64 	%r97, %rd1137;
	st.shared.u32 	[%r85+28], %r97;
	setp.lt.u64 	%p76, %rd1137, 4294967296;
	@%p76 bra 	$L__BB3_82;
$L__BB3_68:
	ld.param.u64 	%rd1183, [perform_msm_kernel_param_4];
	{ // callseq 8, 0
	.param .b64 param0;
	st.param.b64 	[param0], %rd4;
	.param .b64 param1;
	st.param.b64 	[param1], %rd4;
	.param .b64 param2;
	st.param.b64 	[param2], %rd1183;
	.param .b64 param3;
	st.param.b64 	[param3], %rd1183;
	call.uni 
	_Z6fe_subPjPKjS1_S1_, 
	(
	param0, 
	param1, 
	param2, 
	param3
	);
	} // callseq 8
	bra.uni 	$L__BB3_84;
$L__BB3_69:
	ld.global.u32 	%r98, [%rd6+24];
	setp.lt.u32 	%p79, %r98, %r96;
	@%p79 bra 	$L__BB3_68;
	setp.gt.u32 	%p80, %r98, %r96;
	@%p80 bra 	$L__BB3_84;
	ld.global.u32 	%r99, [%rd6+20];
	setp.lt.u32 	%p81, %r99, %r95;
	@%p81 bra 	$L__BB3_68;
	setp.gt.u32 	%p82, %r99, %r95;
	@%p82 bra 	$L__BB3_84;
	ld.global.u32 	%r100, [%rd6+16];
	setp.lt.u32 	%p83, %r100, %r94;
	@%p83 bra 	$L__BB3_68;
	setp.gt.u32 	%p84, %r100, %r94;
	@%p84 bra 	$L__BB3_84;
	ld.global.u32 	%r101, [%rd6+12];
	setp.lt.u32 	%p85, %r101, %r93;
	@%p85 bra 	$L__BB3_68;
	setp.gt.u32 	%p86, %r101, %r93;
	@%p86 bra 	$L__BB3_84;
	ld.global.u32 	%r102, [%rd6+8];
	setp.lt.u32 	%p87, %r102, %r92;
	@%p87 bra 	$L__BB3_68;
	setp.gt.u32 	%p88, %r102, %r92;
	@%p88 bra 	$L__BB3_84;
	ld.global.u32 	%r103, [%rd6+4];
	setp.lt.u32 	%p89, %r103, %r91;
	@%p89 bra 	$L__BB3_68;
	setp.gt.u32 	%p90, %r103, %r91;
	@%p90 bra 	$L__BB3_84;
	ld.global.u32 	%r340, [%rd6];
	setp.lt.u32 	%p91, %r90, %r340;
	@%p91 bra 	$L__BB3_84;
	bra.uni 	$L__BB3_68;
$L__BB3_82:
	ld.global.u32 	%r104, [%rd6+28];
	setp.lt.u32 	%p77, %r104, %r97;
	@%p77 bra 	$L__BB3_68;
	setp.gt.u32 	%p78, %r104, %r97;
	@%p78 bra 	$L__BB3_84;
	bra.uni 	$L__BB3_69;
$L__BB3_84:
	ld.shared.u32 	%r341, [%r85+32];
	ld.shared.u32 	%r342, [%r89+32];
	add.s32 	%r105, %r341, %r342;
	setp.lt.u32 	%p92, %r105, %r341;
	st.shared.u32 	[%r85+32], %r105;
	selp.u64 	%rd1138, 1, 0, %p92;
	ld.shared.u32 	%rd1139, [%r85+36];
	ld.shared.u32 	%rd1140, [%r89+36];
	add.s64 	%rd1141, %rd1138, %rd1139;
	add.s64 	%rd1142, %rd1141, %rd1140;
	cvt.u32.u64 	%r106, %rd1142;
	st.shared.u32 	[%r85+36], %r106;
	shr.u64 	%rd1143, %rd1142, 32;
	ld.shared.u32 	%rd1144, [%r85+40];
	ld.shared.u32 	%rd1145, [%r89+40];
	add.s64 	%rd1146, %rd1143, %rd1144;
	add.s64 	%rd1147, %rd1146, %rd1145;
	cvt.u32.u64 	%r107, %rd1147;
	st.shared.u32 	[%r85+40], %r107;
	shr.u64 	%rd1148, %rd1147, 32;
	ld.shared.u32 	%rd1149, [%r85+44];
	ld.shared.u32 	%rd1150, [%r89+44];
	add.s64 	%rd1151, %rd1148, %rd1149;
	add.s64 	%rd1152, %rd1151, %rd1150;
	cvt.u32.u64 	%r108, %rd1152;
	st.shared.u32 	[%r85+44], %r108;
	shr.u64 	%rd1153, %rd1152, 32;
	ld.shared.u32 	%rd1154, [%r85+48];
	ld.shared.u32 	%rd1155, [%r89+48];
	add.s64 	%rd1156, %rd1153, %rd1154;
	add.s64 	%rd1157, %rd1156, %rd1155;
	cvt.u32.u64 	%r109, %rd1157;
	st.shared.u32 	[%r85+48], %r109;
	shr.u64 	%rd1158, %rd1157, 32;
	ld.shared.u32 	%rd1159, [%r85+52];
	ld.shared.u32 	%rd1160, [%r89+52];
	add.s64 	%rd1161, %rd1158, %rd1159;
	add.s64 	%rd1162, %rd1161, %rd1160;
	cvt.u32.u64 	%r110, %rd1162;
	st.shared.u32 	[%r85+52], %r110;
	shr.u64 	%rd1163, %rd1162, 32;
	ld.shared.u32 	%rd1164, [%r85+56];
	ld.shared.u32 	%rd1165, [%r89+56];
	add.s64 	%rd1166, %rd1163, %rd1164;
	add.s64 	%rd1167, %rd1166, %rd1165;
	cvt.u32.u64 	%r111, %rd1167;
	st.shared.u32 	[%r85+56], %r111;
	shr.u64 	%rd1168, %rd1167, 32;
	ld.shared.u32 	%rd1169, [%r85+60];
	ld.shared.u32 	%rd1170, [%r89+60];
	add.s64 	%rd1171, %rd1168, %rd1169;
	add.s64 	%rd1172, %rd1171, %rd1170;
	cvt.u32.u64 	%r112, %rd1172;
	st.shared.u32 	[%r85+60], %r112;
	setp.lt.u64 	%p93, %rd1172, 4294967296;
	@%p93 bra 	$L__BB3_99;
$L__BB3_85:
	ld.param.u64 	%rd1184, [perform_msm_kernel_param_4];
	{ // callseq 9, 0
	.param .b64 param0;
	st.param.b64 	[param0], %rd5;
	.param .b64 param1;
	st.param.b64 	[param1], %rd5;
	.param .b64 param2;
	st.param.b64 	[param2], %rd1184;
	.param .b64 param3;
	st.param.b64 	[param3], %rd1184;
	call.uni 
	_Z6fe_subPjPKjS1_S1_, 
	(
	param0, 
	param1, 
	param2, 
	param3
	);
	} // callseq 9
	bra.uni 	$L__BB3_101;
$L__BB3_86:
	ld.global.u32 	%r113, [%rd6+24];
	setp.lt.u32 	%p96, %r113, %r111;
	@%p96 bra 	$L__BB3_85;
	setp.gt.u32 	%p97, %r113, %r111;
	@%p97 bra 	$L__BB3_101;
	ld.global.u32 	%r114, [%rd6+20];
	setp.lt.u32 	%p98, %r114, %r110;
	@%p98 bra 	$L__BB3_85;
	setp.gt.u32 	%p99, %r114, %r110;
	@%p99 bra 	$L__BB3_101;
	ld.global.u32 	%r115, [%rd6+16];
	setp.lt.u32 	%p100, %r115, %r109;
	@%p100 bra 	$L__BB3_85;
	setp.gt.u32 	%p101, %r115, %r109;
	@%p101 bra 	$L__BB3_101;
	ld.global.u32 	%r116, [%rd6+12];
	setp.lt.u32 	%p102, %r116, %r108;
	@%p102 bra 	$L__BB3_85;
	setp.gt.u32 	%p103, %r116, %r108;
	@%p103 bra 	$L__BB3_101;
	ld.global.u32 	%r117, [%rd6+8];
	setp.lt.u32 	%p104, %r117, %r107;
	@%p104 bra 	$L__BB3_85;
	setp.gt.u32 	%p105, %r117, %r107;
	@%p105 bra 	$L__BB3_101;
	ld.global.u32 	%r118, [%rd6+4];
	setp.lt.u32 	%p106, %r118, %r106;
	@%p106 bra 	$L__BB3_85;
	setp.gt.u32 	%p107, %r118, %r106;
	@%p107 bra 	$L__BB3_101;
	ld.global.u32 	%r343, [%rd6];
	setp.lt.u32 	%p108, %r105, %r343;
	@%p108 bra 	$L__BB3_101;
	bra.uni 	$L__BB3_85;
$L__BB3_99:
	ld.global.u32 	%r119, [%rd6+28];
	setp.lt.u32 	%p94, %r119, %r112;
	@%p94 bra 	$L__BB3_85;
	setp.gt.u32 	%p95, %r119, %r112;
	@%p95 bra 	$L__BB3_101;
	bra.uni 	$L__BB3_86;
$L__BB3_101:
	bar.sync 	0;
	setp.gt.u32 	%p109, %r87, 3;
	@%p109 bra 	$L__BB3_66;
$L__BB3_102:
	setp.ne.s32 	%p110, %r1, 0;
	@%p110 bra 	$L__BB3_104;
	ld.param.u64 	%rd1177, [perform_msm_kernel_param_3];
	cvta.to.global.u64 	%rd1173, %rd1177;
	ld.shared.u32 	%r344, [_ZZ18perform_msm_kernelE12partial_sums];
	st.global.u32 	[%rd1173], %r344;
	ld.shared.u32 	%r345, [_ZZ18perform_msm_kernelE12partial_sums+32];
	st.global.u32 	[%rd1173+32], %r345;
	ld.shared.u32 	%r346, [_ZZ18perform_msm_kernelE12partial_sums+4];
	st.global.u32 	[%rd1173+4], %r346;
	ld.shared.u32 	%r347, [_ZZ18perform_msm_kernelE12partial_sums+36];
	st.global.u32 	[%rd1173+36], %r347;
	ld.shared.u32 	%r348, [_ZZ18perform_msm_kernelE12partial_sums+8];
	st.global.u32 	[%rd1173+8], %r348;
	ld.shared.u32 	%r349, [_ZZ18perform_msm_kernelE12partial_sums+40];
	st.global.u32 	[%rd1173+40], %r349;
	ld.shared.u32 	%r350, [_ZZ18perform_msm_kernelE12partial_sums+12];
	st.global.u32 	[%rd1173+12], %r350;
	ld.shared.u32 	%r351, [_ZZ18perform_msm_kernelE12partial_sums+44];
	st.global.u32 	[%rd1173+44], %r351;
	ld.shared.u32 	%r352, [_ZZ18perform_msm_kernelE12partial_sums+16];
	st.global.u32 	[%rd1173+16], %r352;
	ld.shared.u32 	%r353, [_ZZ18perform_msm_kernelE12partial_sums+48];
	st.global.u32 	[%rd1173+48], %r353;
	ld.shared.u32 	%r354, [_ZZ18perform_msm_kernelE12partial_sums+20];
	st.global.u32 	[%rd1173+20], %r354;
	ld.shared.u32 	%r355, [_ZZ18perform_msm_kernelE12partial_sums+52];
	st.global.u32 	[%rd1173+52], %r355;
	ld.shared.u32 	%r356, [_ZZ18perform_msm_kernelE12partial_sums+24];
	st.global.u32 	[%rd1173+24], %r356;
	ld.shared.u32 	%r357, [_ZZ18perform_msm_kernelE12partial_sums+56];
	st.global.u32 	[%rd1173+56], %r357;
	ld.shared.u32 	%r358, [_ZZ18perform_msm_kernelE12partial_sums+28];
	st.global.u32 	[%rd1173+28], %r358;
	ld.shared.u32 	%r359, [_ZZ18perform_msm_kernelE12partial_sums+60];
	st.global.u32 	[%rd1173+60], %r359;
$L__BB3_104:
	ret;

}


// ===== COMPILED SASS (sm_100) =====

	.target	sm_100

	.elftype	@"ET_EXEC"


//--------------------- .note.nv.tkinfo           --------------------------
	.section	.note.nv.tkinfo,"",@"SHT_NOTE"
	.sectionflags	@"SHF_NOTE_NV_TKINFO"
	.tkinfo
        /*0018*/ 	.word	0x00000002
        /*0030*/ 	.string	""
        /*0030*/ 	.string	"ptxas"
        /*0030*/ 	.string	"Cuda compilation tools, release 13.0, V13.0.88"
        /*0030*/ 	.string	"Build cuda_13.0.r13.0/compiler.36424714_0"
        /*0030*/ 	.string	"-arch sm_100 -m 64 "



//--------------------- .note.nv.cuinfo           --------------------------
	.section	.note.nv.cuinfo,"",@"SHT_NOTE"
	.sectionflags	@"SHF_NOTE_NV_CUINFO"
        /*0018*/ 	.short	0x0002
        /*001a*/ 	.short	0x0064
        /*001c*/ 	.short	0x0082
	.zero		2


//--------------------- .nv.info                  --------------------------
	.section	.nv.info,"",@"SHT_CUDA_INFO"
	.align	4


	//----- nvinfo : EIATTR_REGCOUNT
	.align		4
        /*0000*/ 	.byte	0x04, 0x2f
        /*0002*/ 	.short	(.L_1 - .L_0)
	.align		4
.L_0:
        /*0004*/ 	.word	index@(evaluate_polynomial_kernel)
        /*0008*/ 	.word	0x00000014


	//----- nvinfo : EIATTR_FRAME_SIZE
	.align		4
.L_1:
        /*000c*/ 	.byte	0x04, 0x11
        /*000e*/ 	.short	(.L_3 - .L_2)
	.align		4
.L_2:
        /*0010*/ 	.word	index@(evaluate_polynomial_kernel)
        /*0014*/ 	.word	0x00000000


	//----- nvinfo : EIATTR_REGCOUNT
	.align		4
.L_3:
        /*0018*/ 	.byte	0x04, 0x2f
        /*001a*/ 	.short	(.L_5 - .L_4)
	.align		4
.L_4:
        /*001c*/ 	.word	index@(calculate_quotient_polynomial_kernel)
        /*0020*/ 	.word	0x00000046


	//----- nvinfo : EIATTR_FRAME_SIZE
	.align		4
.L_5:
        /*0024*/ 	.byte	0x04, 0x11
        /*0026*/ 	.short	(.L_7 - .L_6)
	.align		4
.L_6:
        /*0028*/ 	.word	index@($calculate_quotient_polynomial_kernel$_Z6fe_subPjPKjS1_S1_)
        /*002c*/ 	.word	0x00000040


	//----- nvinfo : EIATTR_FRAME_SIZE
	.align		4
.L_7:
        /*0030*/ 	.byte	0x04, 0x11
        /*0032*/ 	.short	(.L_9 - .L_8)
	.align		4
.L_8:
        /*0034*/ 	.word	index@(calculate_quotient_polynomial_kernel)
        /*0038*/ 	.word	0x00000040


	//----- nvinfo : EIATTR_REGCOUNT
	.align		4
.L_9:
        /*003c*/ 	.byte	0x04, 0x2f
        /*003e*/ 	.short	(.L_11 - .L_10)
	.align		4
.L_10:
        /*0040*/ 	.word	index@(perform_msm_kernel)
        /*0044*/ 	.word	0x00000038


	//----- nvinfo : EIATTR_FRAME_SIZE
	.align		4
.L_11:
        /*0048*/ 	.byte	0x04, 0x11
        /*004a*/ 	.short	(.L_13 - .L_12)
	.align		4
.L_12:
        /*004c*/ 	.word	index@($perform_msm_kernel$_Z6fe_subPjPKjS1_S1_)
        /*0050*/ 	.word	0x00000080


	//----- nvinfo : EIATTR_FRAME_SIZE
	.align		4
.L_13:
        /*0054*/ 	.byte	0x04, 0x11
        /*0056*/ 	.short	(.L_15 - .L_14)
	.align		4
.L_14:
        /*0058*/ 	.word	index@(perform_msm_kernel)
        /*005c*/ 	.word	0x00000080


	//----- nvinfo : EIATTR_MIN_STACK_SIZE
	.align		4
.L_15:
        /*0060*/ 	.byte	0x04, 0x12
        /*0062*/ 	.short	(.L_17 - .L_16)
	.align		4
.L_16:
        /*0064*/ 	.word	index@(perform_msm_kernel)
        /*0068*/ 	.word	0x00000080


	//----- nvinfo : EIATTR_MIN_STACK_SIZE
	.align		4
.L_17:
        /*006c*/ 	.byte	0x04, 0x12
        /*006e*/ 	.short	(.L_19 - .L_18)
	.align		4
.L_18:
        /*0070*/ 	.word	index@(calculate_quotient_polynomial_kernel)
        /*0074*/ 	.word	0x00000040


	//----- nvinfo : EIATTR_MIN_STACK_SIZE
	.align		4
.L_19:
        /*0078*/ 	.byte	0x04, 0x12
        /*007a*/ 	.short	(.L_21 - .L_20)
	.align		4
.L_20:
        /*007c*/ 	.word	index@(evaluate_polynomial_kernel)
        /*0080*/ 	.word	0x00000000
.L_21:


//--------------------- .nv.compat                --------------------------
	.section	.nv.compat,"",@"SHT_CUDA_COMPAT_INFO"
	.align	4
        /*0000*/ 	.byte	0x02, 0x09, 0x00, 0x00, 0x02, 0x02, 0x01, 0x00, 0x02, 0x05, 0x05, 0x00, 0x03, 0x07, 0x01, 0x01
        /*0010*/ 	.byte	0x02, 0x03, 0x00, 0x00, 0x02, 0x06, 0x01, 0x00, 0x04, 0x0b, 0x08, 0x00, 0x09, 0x00, 0x00, 0x00
        /*0020*/ 	.byte	0x00, 0x00, 0x00, 0x00


//--------------------- .nv.info.perform_msm_kernel --------------------------
	.section	.nv.info.perform_msm_kernel,"",@"SHT_CUDA_INFO"
	.sectionflags	@""
	.align	4


	//----- nvinfo : EIATTR_CUDA_API_VERSION
	.align		4
        /*0000*/ 	.byte	0x04, 0x37
        /*0002*/ 	.short	(.L_23 - .L_22)
.L_22:
        /*0004*/ 	.word	0x00000082


	//----- nvinfo : EIATTR_KPARAM_INFO
	.align		4
.L_23:
        /*0008*/ 	.byte	0x04, 0x17
        /*000a*/ 	.short	(.L_25 - .L_24)
.L_24:
        /*000c*/ 	.word	0x00000000
        /*0010*/ 	.short	0x0004
        /*0012*/ 	.short	0x0020
        /*0014*/ 	.byte	0x00, 0xf5, 0x21, 0x00


	//----- nvinfo : EIATTR_KPARAM_INFO
	.align		4
.L_25:
        /*0018*/ 	.byte	0x04, 0x17
        /*001a*/ 	.short	(.L_27 - .L_26)
.L_26:
        /*001c*/ 	.word	0x00000000
        /*0020*/ 	.short	0x0003
        /*0022*/ 	.short	0x0018
        /*0024*/ 	.byte	0x00, 0xf5, 0x21, 0x00


	//----- nvinfo : EIATTR_KPARAM_INFO
	.align		4
.L_27:
        /*0028*/ 	.byte	0x04, 0x17
        /*002a*/ 	.short	(.L_29 - .L_28)
.L_28:
        /*002c*/ 	.word	0x00000000
        /*0030*/ 	.short	0x0002
        /*0032*/ 	.short	0x0010
        /*0034*/ 	.byte	0x00, 0xf0, 0x11, 0x00


	//----- nvinfo : EIATTR_KPARAM_INFO
	.align		4
.L_29:
        /*0038*/ 	.byte	0x04, 0x17
        /*003a*/ 	.short	(.L_31 - .L_30)
.L_30:
        /*003c*/ 	.word	0x00000000
        /*0040*/ 	.short	0x0001
        /*0042*/ 	.short	0x0008
        /*0044*/ 	.byte	0x00, 0xf5, 0x21, 0x00


	//----- nvinfo : EIATTR_KPARAM_INFO
	.align		4
.L_31:
        /*0048*/ 	.byte	0x04, 0x17
        /*004a*/ 	.short	(.L_33 - .L_32)
.L_32:
        /*004c*/ 	.word	0x00000000
        /*0050*/ 	.short	0x0000
        /*0052*/ 	.short	0x0000
        /*0054*/ 	.byte	0x00, 0xf5, 0x21, 0x00


	//----- nvinfo : EIATTR_SPARSE_MMA_MASK
	.align		4
.L_33:
        /*0058*/ 	.byte	0x03, 0x50
        /*005a*/ 	.short	0x0000


	//----- nvinfo : EIATTR_MAXREG_COUNT
	.align		4
        /*005c*/ 	.byte	0x03, 0x1b
        /*005e*/ 	.short	0x00ff


	//----- nvinfo : EIATTR_NUM_BARRIERS
	.align		4
        /*0060*/ 	.byte	0x02, 0x4c
        /*0062*/ 	.byte	0x01
	.zero		1


	//----- nvinfo : EIATTR_MERCURY_ISA_VERSION
	.align		4
        /*0064*/ 	.byte	0x03, 0x5f
        /*0066*/ 	.short	0x0101


	//----- nvinfo : EIATTR_VRC_CTA_INIT_COUNT
	.align		4
        /*0068*/ 	.byte	0x02, 0x4a
	.zero		1
	.zero		1


	//----- nvinfo : EIATTR_EXIT_INSTR_OFFSETS
	.align		4
        /*006c*/ 	.byte	0x04, 0x1c
        /*006e*/ 	.short	(.L_35 - .L_34)


	//   ....[0]....
.L_34:
        /*0070*/ 	.word	0x00004d00


	//   ....[1]....
        /*0074*/ 	.word	0x00004e90


	//----- nvinfo : EIATTR_CRS_STACK_SIZE
	.align		4
.L_35:
        /*0078*/ 	.byte	0x04, 0x1e
        /*007a*/ 	.short	(.L_37 - .L_36)
.L_36:
        /*007c*/ 	.word	0x00000000


	//----- nvinfo : EIATTR_CBANK_PARAM_SIZE
	.align		4
.L_37:
        /*0080*/ 	.byte	0x03, 0x19
        /*0082*/ 	.short	0x0028


	//----- nvinfo : EIATTR_PARAM_CBANK
	.align		4
        /*0084*/ 	.byte	0x04, 0x0a
        /*0086*/ 	.short	(.L_39 - .L_38)
	.align		4
.L_38:
        /*0088*/ 	.word	index@(.nv.constant0.perform_msm_kernel)
        /*008c*/ 	.short	0x0380
        /*008e*/ 	.short	0x0028


	//----- nvinfo : EIATTR_SW_WAR
	.align		4
.L_39:
        /*0090*/ 	.byte	0x04, 0x36
        /*0092*/ 	.short	(.L_41 - .L_40)
.L_40:
        /*0094*/ 	.word	0x00000008
.L_41:


//--------------------- .nv.info.calculate_quotient_polynomial_kernel --------------------------
	.section	.nv.info.calculate_quotient_polynomial_kernel,"",@"SHT_CUDA_INFO"
	.sectionflags	@""
	.align	4


	//----- nvinfo : EIATTR_CUDA_API_VERSION
	.align		4
        /*0000*/ 	.byte	0x04, 0x37
        /*0002*/ 	.short	(.L_43 - .L_42)
.L_42:
        /*0004*/ 	.word	0x00000082


	//----- nvinfo : EIATTR_KPARAM_INFO
	.align		4
.L_43:
        /*0008*/ 	.byte	0x04, 0x17
        /*000a*/ 	.short	(.L_45 - .L_44)
.L_44:
        /*000c*/ 	.word	0x00000000
        /*0010*/ 	.short	0x0005
        /*0012*/ 	.short	0x0028
        /*0014*/ 	.byte	0x00, 0xf5, 0x21, 0x00


	//----- nvinfo : EIATTR_KPARAM_INFO
	.align		4
.L_45:
        /*0018*/ 	.byte	0x04, 0x17
        /*001a*/ 	.short	(.L_47 - .L_46)
.L_46:
        /*001c*/ 	.word	0x00000000
        /*0020*/ 	.short	0x0004
        /*0022*/ 	.short	0x0020
        /*0024*/ 	.byte	0x00, 0xf5, 0x21, 0x00


	//----- nvinfo : EIATTR_KPARAM_INFO
	.align		4
.L_47:
        /*0028*/ 	.byte	0x04, 0x17
        /*002a*/ 	.short	(.L_49 - .L_48)
.L_48:
        /*002c*/ 	.word	0x00000000
        /*0030*/ 	.short	0x0003
        /*0032*/ 	.short	0x0018
        /*0034*/ 	.byte	0x00, 0xf5, 0x21, 0x00


	//----- nvinfo : EIATTR_KPARAM_INFO
	.align		4
.L_49:
        /*0038*/ 	.byte	0x04, 0x17
        /*003a*/ 	.short	(.L_51 - .L_50)
.L_50:
        /*003c*/ 	.word	0x00000000
        /*0040*/ 	.short	0x0002
        /*0042*/ 	.short	0x0010
        /*0044*/ 	.byte	0x00, 0xf5, 0x21, 0x00


	//----- nvinfo : EIATTR_KPARAM_INFO
	.align		4
.L_51:
        /*0048*/ 	.byte	0x04, 0x17
        /*004a*/ 	.short	(.L_53 - .L_52)
.L_52:
        /*004c*/ 	.word	0x00000000
        /*0050*/ 	.short	0x0001
        /*0052*/ 	.short	0x0008
        /*0054*/ 	.byte	0x00, 0xf0, 0x11, 0x00


	//----- nvinfo : EIATTR_KPARAM_INFO
	.align		4
.L_53:
        /*0058*/ 	.byte	0x04, 0x17
        /*005a*/ 	.short	(.L_55 - .L_54)
.L_54:
        /*005c*/ 	.word	0x00000000
        /*0060*/ 	.short	0x0000
        /*0062*/ 	.short	0x0000
        /*0064*/ 	.byte	0x00, 0xf5, 0x21, 0x00


	//----- nvinfo : EIATTR_SPARSE_MMA_MASK
	.align		4
.L_55:
        /*0068*/ 	.byte	0x03, 0x50
        /*006a*/ 	.short	0x0000


	//----- nvinfo : EIATTR_MAXREG_COUNT
	.align		4
        /*006c*/ 	.byte	0x03, 0x1b
        /*006e*/ 	.short	0x00ff


	//----- nvinfo : EIATTR_MERCURY_ISA_VERSION
	.align		4
        /*0070*/ 	.byte	0x03, 0x5f
        /*0072*/ 	.short	0x0101


	//----- nvinfo : EIATTR_VRC_CTA_INIT_COUNT
	.align		4
        /*0074*/ 	.byte	0x02, 0x4a
	.zero		1
	.zero		1


	//----- nvinfo : EIATTR_EXIT_INSTR_OFFSETS
	.align		4
        /*0078*/ 	.byte	0x04, 0x1c
        /*007a*/ 	.short	(.L_57 - .L_56)


	//   ....[0]....
.L_56:
        /*007c*/ 	.word	0x00000180


	//   ....[1]....
        /*0080*/ 	.word	0x000040f0


	//----- nvinfo : EIATTR_CRS_STACK_SIZE
	.align		4
.L_57:
        /*0084*/ 	.byte	0x04, 0x1e
        /*0086*/ 	.short	(.L_59 - .L_58)
.L_58:
        /*0088*/ 	.word	0x00000000


	//----- nvinfo : EIATTR_CBANK_PARAM_SIZE
	.align		4
.L_59:
        /*008c*/ 	.byte	0x03, 0x19
        /*008e*/ 	.short	0x0030


	//----- nvinfo : EIATTR_PARAM_CBANK
	.align		4
        /*0090*/ 	.byte	0x04, 0x0a
        /*0092*/ 	.short	(.L_61 - .L_60)
	.align		4
.L_60:
        /*0094*/ 	.word	index@(.nv.constant0.calculate_quotient_polynomial_kernel)
        /*0098*/ 	.short	0x0380
        /*009a*/ 	.short	0x0030


	//----- nvinfo : EIATTR_SW_WAR
	.align		4
.L_61:
        /*009c*/ 	.byte	0x04, 0x36
        /*009e*/ 	.short	(.L_63 - .L_62)
.L_62:
        /*00a0*/ 	.word	0x00000008
.L_63:


//--------------------- .nv.info.evaluate_polynomial_kernel --------------------------
	.section	.nv.info.evaluate_polynomial_kernel,"",@"SHT_CUDA_INFO"
	.sectionflags	@""
	.align	4


	//----- nvinfo : EIATTR_CUDA_API_VERSION
	.align		4
        /*0000*/ 	.byte	0x04, 0x37
        /*0002*/ 	.short	(.L_65 - .L_64)
.L_64:
        /*0004*/ 	.word	0x00000082


	//----- nvinfo : EIATTR_KPARAM_INFO
	.align		4
.L_65:
        /*0008*/ 	.byte	0x04, 0x17
        /*000a*/ 	.short	(.L_67 - .L_66)
.L_66:
        /*000c*/ 	.word	0x00000000
        /*0010*/ 	.short	0x0004
        /*0012*/ 	.short	0x0020
        /*0014*/ 	.byte	0x00, 0xf5, 0x21, 0x00


	//----- nvinfo : EIATTR_KPARAM_INFO
	.align		4
.L_67:
        /*0018*/ 	.byte	0x04, 0x17
        /*001a*/ 	.short	(.L_69 - .L_68)
.L_68:
        /*001c*/ 	.word	0x00000000
        /*0020*/ 	.short	0x0003
        /*0022*/ 	.short	0x0018
        /*0024*/ 	.byte	0x00, 0xf5, 0x21, 0x00


	//----- nvinfo : EIATTR_KPARAM_INFO
	.align		4
.L_69:
        /*0028*/ 	.byte	0x04, 0x17
        /*002a*/ 	.short	(.L_71 - .L_70)
.L_70:
        /*002c*/ 	.word	0x00000000
        /*0030*/ 	.short	0x0002
        /*0032*/ 	.short	0x0010
        /*0034*/ 	.byte	0x00, 0xf5, 0x21, 0x00


	//----- nvinfo : EIATTR_KPARAM_INFO
	.align		4
.L_71:
        /*0038*/ 	.byte	0x04, 0x17
        /*003a*/ 	.short	(.L_73 - .L_72)
.L_72:
        /*003c*/ 	.word	0x00000000
        /*0040*/ 	.short	0x0001
        /*0042*/ 	.short	0x0008
        /*0044*/ 	.byte	0x00, 0xf0, 0x11, 0x00


	//----- nvinfo : EIATTR_KPARAM_INFO
	.align		4
.L_73:
        /*0048*/ 	.byte	0x04, 0x17
        /*004a*/ 	.short	(.L_75 - .L_74)
.L_74:
        /*004c*/ 	.word	0x00000000
        /*0050*/ 	.short	0x0000
        /*0052*/ 	.short	0x0000
        /*0054*/ 	.byte	0x00, 0xf5, 0x21, 0x00


	//----- nvinfo : EIATTR_SPARSE_MMA_MASK
	.align		4
.L_75:
        /*0058*/ 	.byte	0x03, 0x50
        /*005a*/ 	.short	0x0000


	//----- nvinfo : EIATTR_MAXREG_COUNT
	.align		4
        /*005c*/ 	.byte	0x03, 0x1b
        /*005e*/ 	.short	0x00ff


	//----- nvinfo : EIATTR_MERCURY_ISA_VERSION
	.align		4
        /*0060*/ 	.byte	0x03, 0x5f
        /*0062*/ 	.short	0x0101


	//----- nvinfo : EIATTR_VRC_CTA_INIT_COUNT
	.align		4
        /*0064*/ 	.byte	0x02, 0x4a
	.zero		1
	.zero		1


	//----- nvinfo : EIATTR_EXIT_INSTR_OFFSETS
	.align		4
        /*0068*/ 	.byte	0x04, 0x1c
        /*006a*/ 	.short	(.L_77 - .L_76)


	//   ....[0]....
.L_76:
        /*006c*/ 	.word	0x00000040


	//   ....[1]....
        /*0070*/ 	.word	0x00000180


	//----- nvinfo : EIATTR_CBANK_PARAM_SIZE
	.align		4
.L_77:
        /*0074*/ 	.byte	0x03, 0x19
        /*0076*/ 	.short	0x0028


	//----- nvinfo : EIATTR_PARAM_CBANK
	.align		4
        /*0078*/ 	.byte	0x04, 0x0a
        /*007a*/ 	.short	(.L_79 - .L_78)
	.align		4
.L_78:
        /*007c*/ 	.word	index@(.nv.constant0.evaluate_polynomial_kernel)
        /*0080*/ 	.short	0x0380
        /*0082*/ 	.short	0x0028


	//----- nvinfo : EIATTR_SW_WAR
	.align		4
.L_79:
        /*0084*/ 	.byte	0x04, 0x36
        /*0086*/ 	.short	(.L_81 - .L_80)
.L_80:
        /*0088*/ 	.word	0x00000008
.L_81:


//--------------------- .nv.callgraph             --------------------------
	.section	.nv.callgraph,"",@"SHT_CUDA_CALLGRAPH"
	.align	4
	.sectionentsize	8
	.align		4
        /*0000*/ 	.word	0x00000000
	.align		4
        /*0004*/ 	.word	0xffffffff
	.align		4
        /*0008*/ 	.word	0x00000000
	.align		4
        /*000c*/ 	.word	0xfffffffe
	.align		4
        /*0010*/ 	.word	0x00000000
	.align		4
        /*0014*/ 	.word	0xfffffffd
	.align		4
        /*0018*/ 	.word	0x00000000
	.align		4
        /*001c*/ 	.word	0xfffffffc


//--------------------- .text.perform_msm_kernel  --------------------------
	.section	.text.perform_msm_kernel,"ax",@progbits
	.align	128
        .global         perform_msm_kernel
        .type           perform_msm_kernel,@function
        .size           perform_msm_kernel,(.L_x_56 - perform_msm_kernel)
        .other          perform_msm_kernel,@"STO_CUDA_ENTRY STV_DEFAULT"
perform_msm_kernel:
.text.perform_msm_kernel:
[----:B------:R-:W0:Y:S01]  /*0000*/  LDC R1, c[0x0][0x37c] ;  /* 0x0000df00ff017b82 */ /* 0x000e220000000800 */
[----:B------:R-:W1:Y:S01]  /*0010*/  S2R R28, SR_TID.X ;  /* 0x00000000001c7919 */ /* 0x000e620000002100 */
[----:B------:R-:W2:Y:S01]  /*0020*/  LDCU UR10, c[0x0][0x2fc] ;  /* 0x00005f80ff0a77ac */ /* 0x000ea20008000800 */
[----:B0-----:R-:W-:Y:S01]  /*0030*/  VIADD R1, R1, 0xffffff80 ;  /* 0xffffff8001017836 */ /* 0x001fe20000000000 */
[----:B------:R-:W-:Y:S01]  /*0040*/  BSSY.RECONVERGENT B1, `(.L_x_0) ;  /* 0x00003d7000017945 */ /* 0x000fe20003800200 */
[----:B------:R-:W1:Y:S01]  /*0050*/  S2R R3, SR_CTAID.X ;  /* 0x0000000000037919 */ /* 0x000e620000002500 */
[----:B------:R-:W1:Y:S01]  /*0060*/  LDCU UR4, c[0x0][0x360] ;  /* 0x00006c00ff0477ac */ /* 0x000e620008000800 */
[----:B------:R-:W-:Y:S02]  /*0070*/  CS2R R14, SRZ ;  /* 0x00000000000e7805 */ /* 0x000fe4000001ff00 */
[----:B------:R-:W-:Y:S01]  /*0080*/  CS2R R10, SRZ ;  /* 0x00000000000a7805 */ /* 0x000fe2000001ff00 */
[----:B------:R0:W-:Y:S01]  /*0090*/  STL.128 [R1], RZ ;  /* 0x000000ff01007387 */ /* 0x0001e20000100c00 */
[----:B------:R-:W3:Y:S01]  /*00a0*/  LDCU UR11, c[0x0][0x390] ;  /* 0x00007200ff0b77ac */ /* 0x000ee20008000800 */
[----:B------:R-:W-:-:S02]  /*00b0*/  CS2R R12, SRZ ;  /* 0x00000000000c7805 */ /* 0x000fc4000001ff00 */
[----:B------:R-:W-:Y:S01]  /*00c0*/  CS2R R8, SRZ ;  /* 0x0000000000087805 */ /* 0x000fe2000001ff00 */
[----:B------:R0:W-:Y:S01]  /*00d0*/  STL.128 [R1+0x10], RZ ;  /* 0x000010ff01007387 */ /* 0x0001e20000100c00 */
[----:B------:R-:W4:Y:S01]  /*00e0*/  LDCU UR9, c[0x0][0x2f8] ;  /* 0x00005f00ff0977ac */ /* 0x000f220008000800 */
[----:B------:R-:W-:Y:S02]  /*00f0*/  CS2R R6, SRZ ;  /* 0x0000000000067805 */ /* 0x000fe4000001ff00 */
[----:B------:R-:W-:Y:S01]  /*0100*/  CS2R R18, SRZ ;  /* 0x0000000000127805 */ /* 0x000fe2000001ff00 */
[----:B------:R0:W-:Y:S01]  /*0110*/  STL.128 [R1+0x20], RZ ;  /* 0x000020ff01007387 */ /* 0x0001e20000100c00 */
[----:B------:R-:W0:Y:S01]  /*0120*/  LDCU.64 UR6, c[0x0][0x358] ;  /* 0x00006b00ff0677ac */ /* 0x000e220008000a00 */
[----:B------:R-:W-:Y:S02]  /*0130*/  CS2R R4, SRZ ;  /* 0x0000000000047805 */ /* 0x000fe4000001ff00 */
[----:B------:R-:W-:Y:S01]  /*0140*/  CS2R R16, SRZ ;  /* 0x0000000000107805 */ /* 0x000fe2000001ff00 */
[----:B------:R0:W-:Y:S01]  /*0150*/  STL.128 [R1+0x30], RZ ;  /* 0x000030ff01007387 */ /* 0x0001e20000100c00 */
[----:B------:R-:W0:Y:S01]  /*0160*/  LDCU UR8, c[0x0][0x390] ;  /* 0x00007200ff0877ac */ /* 0x000e220008000800 */
[----:B----4-:R-:W-:Y:S01]  /*0170*/  IADD3 R0, P1, PT, R1, UR9, RZ ;  /* 0x0000000901007c10 */ /* 0x010fe2000ff3e0ff */
[----:B-1----:R-:W-:Y:S01]  /*0180*/  IMAD R28, R3, UR4, R28 ;  /* 0x00000004031c7c24 */ /* 0x002fe2000f8e021c */
[----:B------:R-:W1:Y:S03]  /*0190*/  LDCU.64 UR4, c[0x0][0x3a0] ;  /* 0x00007400ff0477ac */ /* 0x000e660008000a00 */
[----:B--2---:R-:W-:Y:S01]  /*01a0*/  IMAD.X R2, RZ, RZ, UR10, P1 ;  /* 0x0000000aff027e24 */ /* 0x004fe200088e06ff */
[----:B---3--:R-:W-:-:S13]  /*01b0*/  ISETP.GE.U32.AND P0, PT, R28, UR11, PT ;  /* 0x0000000b1c007c0c */ /* 0x008fda000bf06070 */
[----:B0-----:R-:W-:Y:S05]  /*01c0*/  @P0 BRA `(.L_x_1) ;  /* 0x0000003800f80947 */ /* 0x001fea0003800000 */
[----:B------:R-:W0:Y:S02]  /*01d0*/  LDC.64 R4, c[0x0][0x3a0] ;  /* 0x0000e800ff047b82 */ /* 0x000e240000000a00 */
[----:B0-----:R0:W5:Y:S04]  /*01e0*/  LDG.E R27, desc[UR6][R4.64] ;  /* 0x00000006041b7981 */ /* 0x001168000c1e1900 */
[----:B------:R0:W5:Y:S04]  /*01f0*/  LDG.E R26, desc[UR6][R4.64+0x4] ;  /* 0x00000406041a7981 */ /* 0x000168000c1e1900 */
[----:B------:R0:W5:Y:S04]  /*0200*/  LDG.E R25, desc[UR6][R4.64+0x8] ;  /* 0x0000080604197981 */ /* 0x000168000c1e1900 */
[----:B------:R0:W5:Y:S04]  /*0210*/  LDG.E R24, desc[UR6][R4.64+0xc] ;  /* 0x00000c0604187981 */ /* 0x000168000c1e1900 */
[----:B------:R0:W5:Y:S04]  /*0220*/  LDG.E R23, desc[UR6][R4.64+0x10] ;  /* 0x0000100604177981 */ /* 0x000168000c1e1900 */
[----:B------:R0:W5:Y:S04]  /*0230*/  LDG.E R20, desc[UR6][R4.64+0x14] ;  /* 0x0000140604147981 */ /* 0x000168000c1e1900 */
[----:B------:R0:W5:Y:S04]  /*0240*/  LDG.E R3, desc[UR6][R4.64+0x18] ;  /* 0x0000180604037981 */ /* 0x000168000c1e1900 */
[----:B------:R0:W5:Y:S01]  /*0250*/  LDG.E R22, desc[UR6][R4.64+0x1c] ;  /* 0x00001c0604167981 */ /* 0x000162000c1e1900 */
[----:B------:R-:W-:Y:S01]  /*0260*/  BSSY.RECONVERGENT B0, `(.L_x_2) ;  /* 0x00003b0000007945 */ /* 0x000fe20003800200 */
[----:B------:R-:W-:-:S07]  /*0270*/  VIADD R21, R0, 0x40 ;  /* 0x0000004000157836 */ /* 0x000fce0000000000 */
.L_x_19:
[----:B------:R-:W2:Y:S01]  /*0280*/  LDC.64 R16, c[0x0][0x388] ;  /* 0x0000e200ff107b82 */ /* 0x000ea20000000a00 */
[----:B------:R-:W-:-:S07]  /*0290*/  IMAD.SHL.U32 R7, R28, 0x2, RZ ;  /* 0x000000021c077824 */ /* 0x000fce00078e00ff */
[----:B0-----:R-:W0:Y:S01]  /*02a0*/  LDC.64 R4, c[0x0][0x380] ;  /* 0x0000e000ff047b82 */ /* 0x001e220000000a00 */
[----:B--2---:R-:W-:-:S05]  /*02b0*/  IMAD.WIDE.U32 R16, R28, 0x20, R16 ;  /* 0x000000201c107825 */ /* 0x004fca00078e0010 */
[----:B------:R-:W2:Y:S01]  /*02c0*/  LDG.E R12, desc[UR6][R16.64] ;  /* 0x00000006100c7981 */ /* 0x000ea2000c1e1900 */
[----:B0-----:R-:W-:-:S03]  /*02d0*/  IMAD.WIDE.U32 R4, R7, 0x20, R4 ;  /* 0x0000002007047825 */ /* 0x001fc600078e0004 */
[----:B------:R-:W3:Y:S04]  /*02e0*/  LDG.E R13, desc[UR6][R16.64+0x4] ;  /* 0x00000406100d7981 */ /* 0x000ee8000c1e1900 */
[----:B------:R-:W2:Y:S04]  /*02f0*/  LDG.E R11, desc[UR6][R4.64] ;  /* 0x00000006040b7981 */ /* 0x000ea8000c1e1900 */
[----:B------:R-:W4:Y:S04]  /*0300*/  LDG.E R14, desc[UR6][R16.64+0x8] ;  /* 0x00000806100e7981 */ /* 0x000f28000c1e1900 */
        /* <DEDUP_REMOVED lines=11> */
[----:B------:R0:W4:Y:S01]  /*03c0*/  LDG.E R36, desc[UR6][R4.64+0x1c] ;  /* 0x00001c0604247981 */ /* 0x000122000c1e1900 */
[----:B------:R-:W-:-:S02]  /*03d0*/  IMAD.MOV.U32 R47, RZ, RZ, RZ ;  /* 0x000000ffff2f7224 */ /* 0x000fc400078e00ff */
[----:B------:R-:W-:Y:S02]  /*03e0*/  IMAD.MOV.U32 R9, RZ, RZ, RZ ;  /* 0x000000ffff097224 */ /* 0x000fe400078e00ff */
[----:B--2---:R-:W-:-:S04]  /*03f0*/  IMAD.WIDE.U32 R48, R12, R11, RZ ;  /* 0x0000000b0c307225 */ /* 0x004fc800078e00ff */
[----:B------:R-:W-:-:S04]  /*0400*/  IMAD.MOV.U32 R46, RZ, RZ, R49 ;  /* 0x000000ffff2e7224 */ /* 0x000fc800078e0031 */
[----:B---3--:R-:W-:-:S04]  /*0410*/  IMAD.WIDE.U32 R46, R11, R13, R46 ;  /* 0x0000000d0b2e7225 */ /* 0x008fc800078e002e */
[----:B------:R-:W-:Y:S02]  /*0420*/  IMAD.MOV.U32 R8, RZ, RZ, R47 ;  /* 0x000000ffff087224 */ /* 0x000fe400078e002f */
[----:B------:R-:W-:Y:S02]  /*0430*/  IMAD.MOV.U32 R47, RZ, RZ, RZ ;  /* 0x000000ffff2f7224 */ /* 0x000fe400078e00ff */
[----:B----4-:R-:W-:-:S04]  /*0440*/  IMAD.WIDE.U32 R8, R11, R14, R8 ;  /* 0x0000000e0b087225 */ /* 0x010fc800078e0008 */
[----:B------:R-:W-:-:S05]  /*0450*/  IMAD.WIDE.U32 R46, R12, R7, R46 ;  /* 0x000000070c2e7225 */ /* 0x000fca00078e002e */
[----:B------:R-:W-:Y:S01]  /*0460*/  IADD3 R44, P0, PT, R8, R47, RZ ;  /* 0x0000002f082c7210 */ /* 0x000fe20007f1e0ff */
[----:B------:R-:W-:Y:S02]  /*0470*/  IMAD.MOV.U32 R8, RZ, RZ, R9 ;  /* 0x000000ffff087224 */ /* 0x000fe400078e0009 */
[----:B------:R-:W-:Y:S02]  /*0480*/  IMAD.MOV.U32 R9, RZ, RZ, RZ ;  /* 0x000000ffff097224 */ /* 0x000fe400078e00ff */
[----:B------:R-:W-:Y:S02]  /*0490*/  IMAD.X R45, RZ, RZ, RZ, P0 ;  /* 0x000000ffff2d7224 */ /* 0x000fe400000e06ff */
[----:B------:R-:W-:-:S04]  /*04a0*/  IMAD.WIDE.U32 R8, R11, R15, R8 ;  /* 0x0000000f0b087225 */ /* 0x000fc800078e0008 */
[----:B------:R-:W-:-:S05]  /*04b0*/  IMAD.WIDE.U32 R44, R13, R7, R44 ;  /* 0x000000070d2c7225 */ /* 0x000fca00078e002c */
[----:B------:R-:W-:Y:S01]  /*04c0*/  IADD3 R42, P0, PT, R8, R45, RZ ;  /* 0x0000002d082a7210 */ /* 0x000fe20007f1e0ff */
[----:B------:R-:W-:Y:S02]  /*04d0*/  IMAD.MOV.U32 R8, RZ, RZ, R9 ;  /* 0x000000ffff087224 */ /* 0x000fe400078e0009 */
[----:B------:R-:W-:Y:S02]  /*04e0*/  IMAD.MOV.U32 R9, RZ, RZ, RZ ;  /* 0x000000ffff097224 */ /* 0x000fe400078e00ff */
[----:B------:R-:W-:Y:S02]  /*04f0*/  IMAD.X R43, RZ, RZ, RZ, P0 ;  /* 0x000000ffff2b7224 */ /* 0x000fe400000e06ff */
[----:B------:R-:W-:Y:S02]  /*0500*/  IMAD.MOV.U32 R45, RZ, RZ, RZ ;  /* 0x000000ffff2d7224 */ /* 0x000fe400078e00ff */
[----:B------:R-:W-:-:S04]  /*0510*/  IMAD.WIDE.U32 R8, R11, R29, R8 ;  /* 0x0000001d0b087225 */ /* 0x000fc800078e0008 */
[----:B------:R-:W-:-:S04]  /*0520*/  IMAD.WIDE.U32 R42, R14, R7, R42 ;  /* 0x000000070e2a7225 */ /* 0x000fc800078e002a */
[----:B------:R-:W-:Y:S01]  /*0530*/  IMAD.WIDE.U32 R44, R12, R10, R44 ;  /* 0x0000000a0c2c7225 */ /* 0x000fe200078e002c */
[----:B0-----:R-:W-:-:S03]  /*0540*/  IADD3 R4, P0, PT, R8, R43, RZ ;  /* 0x0000002b08047210 */ /* 0x001fc60007f1e0ff */
[----:B------:R-:W-:Y:S02]  /*0550*/  IMAD.MOV.U32 R8, RZ, RZ, R9 ;  /* 0x000000ffff087224 */ /* 0x000fe400078e0009 */
[----:B------:R-:W-:Y:S01]  /*0560*/  HFMA2 R9, -RZ, RZ, 0, 0 ;  /* 0x00000000ff097431 */ /* 0x000fe200000001ff */
[----:B------:R-:W-:Y:S01]  /*0570*/  IADD3 R42, P1, PT, R42, R45, RZ ;  /* 0x0000002d2a2a7210 */ /* 0x000fe20007f3e0ff */
[----:B------:R-:W-:-:S04]  /*0580*/  IMAD.X R5, RZ, RZ, RZ, P0 ;  /* 0x000000ffff057224 */ /* 0x000fc800000e06ff */
[----:B------:R-:W-:Y:S02]  /*0590*/  IMAD.X R43, RZ, RZ, RZ, P1 ;  /* 0x000000ffff2b7224 */ /* 0x000fe400008e06ff */
[----:B------:R-:W-:-:S04]  /*05a0*/  IMAD.WIDE.U32 R4, R15, R7, R4 ;  /* 0x000000070f047225 */ /* 0x000fc800078e0004 */
[----:B------:R-:W-:-:S04]  /*05b0*/  IMAD.WIDE.U32 R8, R11, R32, R8 ;  /* 0x000000200b087225 */ /* 0x000fc800078e0008 */
[----:B------:R-:W-:Y:S01]  /*05c0*/  IMAD.WIDE.U32 R42, R13, R10, R42 ;  /* 0x0000000a0d2a7225 */ /* 0x000fe200078e002a */
[----:B------:R-:W-:-:S04]  /*05d0*/  IADD3 R38, P0, PT, R8, R5, RZ ;  /* 0x0000000508267210 */ /* 0x000fc80007f1e0ff */
[----:B------:R-:W-:Y:S01]  /*05e0*/  IADD3 R4, P1, PT, R4, R43, RZ ;  /* 0x0000002b04047210 */ /* 0x000fe20007f3e0ff */
[----:B------:R-:W-:Y:S02]  /*05f0*/  IMAD.MOV.U32 R8, RZ, RZ, R9 ;  /* 0x000000ffff087224 */ /* 0x000fe400078e0009 */
[----:B------:R-:W-:Y:S02]  /*0600*/  IMAD.X R39, RZ, RZ, RZ, P0 ;  /* 0x000000ffff277224 */ /* 0x000fe400000e06ff */
[----:B------:R-:W-:Y:S02]  /*0610*/  IMAD.X R5, RZ, RZ, RZ, P1 ;  /* 0x000000ffff057224 */ /* 0x000fe400008e06ff */
[----:B------:R-:W-:Y:S02]  /*0620*/  IMAD.MOV.U32 R9, RZ, RZ, RZ ;  /* 0x000000ffff097224 */ /* 0x000fe400078e00ff */
[----:B------:R-:W-:Y:S02]  /*0630*/  IMAD.MOV.U32 R43, RZ, RZ, RZ ;  /* 0x000000ffff2b7224 */ /* 0x000fe400078e00ff */
[----:B------:R-:W-:-:S04]  /*0640*/  IMAD.WIDE.U32 R8, R11, R33, R8 ;  /* 0x000000210b087225 */ /* 0x000fc800078e0008 */
[----:B------:R-:W-:-:S04]  /*0650*/  IMAD.WIDE.U32 R38, R29, R7, R38 ;  /* 0x000000071d267225 */ /* 0x000fc800078e0026 */
[----:B------:R-:W-:-:S04]  /*0660*/  IMAD.WIDE.U32 R4, R14, R10, R4 ;  /* 0x0000000a0e047225 */ /* 0x000fc800078e0004 */
[----:B------:R-:W-:Y:S01]  /*0670*/  IMAD.WIDE.U32 R42, R12, R18, R42 ;  /* 0x000000120c2a7225 */ /* 0x000fe200078e002a */
[----:B------:R-:W-:Y:S02]  /*0680*/  IADD3 R40, P0, PT, R8, R39, RZ ;  /* 0x0000002708287210 */ /* 0x000fe40007f1e0ff */
[----:B------:R-:W-:Y:S02]  /*0690*/  IADD3 R38, P1, PT, R38, R5, RZ ;  /* 0x0000000526267210 */ /* 0x000fe40007f3e0ff */
[----:B------:R-:W-:Y:S01]  /*06a0*/  IADD3 R4, P2, PT, R4, R43, RZ ;  /* 0x0000002b04047210 */ /* 0x000fe20007f5e0ff */
[----:B------:R-:W-:Y:S02]  /*06b0*/  IMAD.MOV.U32 R8, RZ, RZ, R9 ;  /* 0x000000ffff087224 */ /* 0x000fe400078e0009 */
[----:B------:R-:W-:Y:S02]  /*06c0*/  IMAD.X R41, RZ, RZ, RZ, P0 ;  /* 0x000000ffff297224 */ /* 0x000fe400000e06ff */
[----:B------:R-:W-:-:S02]  /*06d0*/  IMAD.X R39, RZ, RZ, RZ, P1 ;  /* 0x000000ffff277224 */ /* 0x000fc400008e06ff */
[----:B------:R-:W-:Y:S02]  /*06e0*/  IMAD.X R5, RZ, RZ, RZ, P2 ;  /* 0x000000ffff057224 */ /* 0x000fe400010e06ff */
        /* <DEDUP_REMOVED lines=8> */
[----:B------:R-:W-:Y:S02]  /*0770*/  IMAD.X R17, RZ, RZ, RZ, P0 ;  /* 0x000000ffff117224 */ /* 0x000fe400000e06ff */
[----:B------:R-:W-:Y:S02]  /*0780*/  IMAD.X R41, RZ, RZ, RZ, P1 ;  /* 0x000000ffff297224 */ /* 0x000fe400008e06ff */
[----:B------:R-:W-:-:S02]  /*0790*/  IMAD.X R39, RZ, RZ, RZ, P2 ;  /* 0x000000ffff277224 */ /* 0x000fc400010e06ff */
[----:B------:R-:W-:Y:S02]  /*07a0*/  IMAD.MOV.U32 R5, RZ, RZ, RZ ;  /* 0x000000ffff057224 */ /* 0x000fe400078e00ff */
[----:B------:R-:W-:-:S04]  /*07b0*/  IMAD.WIDE.U32 R16, R33, R7, R16 ;  /* 0x0000000721107225 */ /* 0x000fc800078e0010 */
[----:B------:R-:W-:-:S04]  /*07c0*/  IMAD.WIDE.U32 R40, R29, R10, R40 ;  /* 0x0000000a1d287225 */ /* 0x000fc800078e0028 */
[----:B------:R-:W-:-:S04]  /*07d0*/  IMAD.WIDE.U32 R38, R14, R18, R38 ;  /* 0x000000120e267225 */ /* 0x000fc800078e0026 */
[----:B------:R-:W-:Y:S01]  /*07e0*/  IMAD.WIDE.U32 R4, R12, R50, R4 ;  /* 0x000000320c047225 */ /* 0x000fe200078e0004 */
[----:B------:R-:W-:Y:S02]  /*07f0*/  IADD3 R8, P0, PT, R9, R17, RZ ;  /* 0x0000001109087210 */ /* 0x000fe40007f1e0ff */
[----:B------:R-:W-:Y:S02]  /*0800*/  IADD3 R16, P1, PT, R16, R41, RZ ;  /* 0x0000002910107210 */ /* 0x000fe40007f3e0ff */
[----:B------:R-:W-:Y:S02]  /*0810*/  IADD3 R40, P2, PT, R40, R39, RZ ;  /* 0x0000002728287210 */ /* 0x000fe40007f5e0ff */
[----:B------:R-:W-:Y:S01]  /*0820*/  IADD3 R38, P3, PT, R38, R5, RZ ;  /* 0x0000000526267210 */ /* 0x000fe20007f7e0ff */
[----:B------:R-:W-:Y:S02]  /*0830*/  IMAD.X R9, RZ, RZ, RZ, P0 ;  /* 0x000000ffff097224 */ /* 0x000fe400000e06ff */
[----:B------:R-:W-:-:S02]  /*0840*/  IMAD.X R17, RZ, RZ, RZ, P1 ;  /* 0x000000ffff117224 */ /* 0x000fc400008e06ff */
[----:B------:R-:W-:Y:S02]  /*0850*/  IMAD.X R41, RZ, RZ, RZ, P2 ;  /* 0x000000ffff297224 */ /* 0x000fe400010e06ff */
[----:B------:R-:W-:Y:S02]  /*0860*/  IMAD.X R39, RZ, RZ, RZ, P3 ;  /* 0x000000ffff277224 */ /* 0x000fe400018e06ff */
[----:B------:R-:W-:-:S04]  /*0870*/  IMAD.WIDE.U32 R8, R34, R7, R8 ;  /* 0x0000000722087225 */ /* 0x000fc800078e0008 */
[----:B------:R-:W-:-:S04]  /*0880*/  IMAD.WIDE.U32 R16, R32, R10, R16 ;  /* 0x0000000a20107225 */ /* 0x000fc800078e0010 */
[----:B------:R-:W-:-:S04]  /*0890*/  IMAD.WIDE.U32 R40, R15, R18, R40 ;  /* 0x000000120f287225 */ /* 0x000fc800078e0028 */
[----:B------:R-:W-:Y:S01]  /*08a0*/  IMAD.WIDE.U32 R38, R13, R50, R38 ;  /* 0x000000320d267225 */ /* 0x000fe200078e0026 */
[----:B------:R-:W-:Y:S02]  /*08b0*/  IADD3 R6, P0, PT, R8, R17, RZ ;  /* 0x0000001108067210 */ /* 0x000fe40007f1e0ff */
[----:B------:R-:W-:Y:S02]  /*08c0*/  IADD3 R16, P1, PT, R16, R41, RZ ;  /* 0x0000002910107210 */ /* 0x000fe40007f3e0ff */
[----:B------:R-:W-:Y:S01]  /*08d0*/  IADD3 R40, P2, PT, R40, R39, RZ ;  /* 0x0000002728287210 */ /* 0x000fe20007f5e0ff */
[----:B------:R-:W-:Y:S01]  /*08e0*/  IMAD.MOV.U32 R39, RZ, RZ, RZ ;  /* 0x000000ffff277224 */ /* 0x000fe200078e00ff */
[----:B------:R-:W-:Y:S01]  /*08f0*/  IADD3.X R7, PT, PT, RZ, RZ, RZ, P0, !PT ;  /* 0x000000ffff077210 */ /* 0x000fe200007fe4ff */
[----:B------:R-:W-:Y:S02]  /*0900*/  IMAD.X R17, RZ, RZ, RZ, P1 ;  /* 0x000000ffff117224 */ /* 0x000fe400008e06ff */
[----:B------:R-:W-:-:S02]  /*0910*/  IMAD.X R41, RZ, RZ, RZ, P2 ;  /* 0x000000ffff297224 */ /* 0x000fc400010e06ff */
        /* <DEDUP_REMOVED lines=42> */
[----:B------:R-:W-:Y:S01]  /*0bc0*/  IMAD.X R11, RZ, RZ, RZ, P0 ;  /* 0x000000ffff0b7224 */ /* 0x000fe200000e06ff */
[----:B------:R-:W-:Y:S01]  /*0bd0*/  MOV R17, RZ ;  /* 0x000000ff00117202 */ /* 0x000fe20000000f00 */
        /* <DEDUP_REMOVED lines=36> */
[----:B------:R-:W-:-:S04]  /*0e20*/  IADD3 R50, P0, PT, R52, R19, RZ ;  /* 0x0000001334327210 */ /* 0x000fc80007f1e0ff */
[----:B------:R-:W-:Y:S01]  /*0e30*/  IADD3 R18, P1, PT, R18, R11, RZ ;  /* 0x0000000b12127210 */ /* 0x000fe20007f3e0ff */
[----:B------:R-:W-:-:S04]  /*0e40*/  IMAD.X R51, RZ, RZ, RZ, P0 ;  /* 0x000000ffff337224 */ /* 0x000fc800000e06ff */
[----:B------:R-:W-:Y:S02]  /*0e50*/  IMAD.X R19, RZ, RZ, RZ, P1 ;  /* 0x000000ffff137224 */ /* 0x000fe400008e06ff */
[----:B------:R-:W-:-:S04]  /*0e60*/  IMAD.WIDE.U32 R50, R33, R30, R50 ;  /* 0x0000001e21327225 */ /* 0x000fc800078e0032 */
[----:B------:R-:W-:Y:S01]  /*0e70*/  IMAD.WIDE.U32 R18, R29, R36, R18 ;  /* 0x000000241d127225 */ /* 0x000fe200078e0012 */
[----:B------:R-:W-:-:S04]  /*0e80*/  IADD3 R52, P0, PT, R53, R51, RZ ;  /* 0x0000003335347210 */ /* 0x000fc80007f1e0ff */
[----:B------:R-:W-:Y:S01]  /*0e90*/  IADD3 R50, P1, PT, R50, R19, RZ ;  /* 0x0000001332327210 */ /* 0x000fe20007f3e0ff */
[----:B------:R-:W-:-:S04]  /*0ea0*/  IMAD.X R53, RZ, RZ, RZ, P0 ;  /* 0x000000ffff357224 */ /* 0x000fc800000e06ff */
[----:B------:R-:W-:Y:S02]  /*0eb0*/  IMAD.X R51, RZ, RZ, RZ, P1 ;  /* 0x000000ffff337224 */ /* 0x000fe400008e06ff */
[----:B------:R-:W-:-:S04]  /*0ec0*/  IMAD.WIDE.U32 R52, R34, R30, R52 ;  /* 0x0000001e22347225 */ /* 0x000fc800078e0034 */
[----:B------:R-:W-:-:S05]  /*0ed0*/  IMAD.WIDE.U32 R50, R32, R36, R50 ;  /* 0x0000002420327225 */ /* 0x000fca00078e0032 */
[----:B------:R-:W-:-:S05]  /*0ee0*/  IADD3 R30, P0, PT, R52, R51, RZ ;  /* 0x00000033341e7210 */ /* 0x000fca0007f1e0ff */
[----:B------:R-:W-:Y:S02]  /*0ef0*/  IMAD.X R31, RZ, RZ, RZ, P0 ;  /* 0x000000ffff1f7224 */ /* 0x000fe400000e06ff */
[----:B------:R-:W-:-:S05]  /*0f00*/  IMAD.WIDE.U32 R30, R33, R36, R30 ;  /* 0x00000024211e7225 */ /* 0x000fca00078e001e */
[----:B------:R-:W-:Y:S01]  /*0f10*/  IADD3 R52, P0, PT, R53, R31, RZ ;  /* 0x0000001f35347210 */ /* 0x000fe20007f1e0ff */
[----:B-----5:R-:W-:-:S04]  /*0f20*/  IMAD.MOV R17, RZ, RZ, -R22 ;  /* 0x000000ffff117224 */ /* 0x020fc800078e0a16 */
[----:B------:R-:W-:Y:S02]  /*0f30*/  IMAD.X R53, RZ, RZ, RZ, P0 ;  /* 0x000000ffff357224 */ /* 0x000fe400000e06ff */
[----:B------:R-:W-:-:S04]  /*0f40*/  IMAD.WIDE.U32 R36, R34, R36, R52 ;  /* 0x0000002422247225 */ /* 0x000fc800078e0034 */
[----:B------:R-:W-:-:S04]  /*0f50*/  IMAD R17, R37, R17, R36 ;  /* 0x0000001125117224 */ /* 0x000fc800078e0224 */
[----:B------:R-:W-:-:S04]  /*0f60*/  IMAD R36, R22, R17, RZ ;  /* 0x0000001116247224 */ /* 0x000fc800078e02ff */
[C---:B------:R-:W-:Y:S02]  /*0f70*/  IMAD R11, R3.reuse, R37, R36 ;  /* 0x00000025030b7224 */ /* 0x040fe400078e0224 */
[-C--:B------:R-:W-:Y:S02]  /*0f80*/  IMAD R5, R3, R17.reuse, RZ ;  /* 0x0000001103057224 */ /* 0x080fe400078e02ff */
[----:B------:R-:W-:-:S04]  /*0f90*/  IMAD.WIDE.U32 R52, R27, R17, RZ ;  /* 0x000000111b347225 */ /* 0x000fc800078e00ff */
[----:B------:R-:W-:Y:S01]  /*0fa0*/  IMAD.IADD R11, R30, 0x1, -R11 ;  /* 0x000000011e0b7824 */ /* 0x000fe200078e0a0b */
[----:B------:R-:W-:Y:S01]  /*0fb0*/  IADD3 R9, P0, PT, R40, -R52, RZ ;  /* 0x8000003428097210 */ /* 0x000fe20007f1e0ff */
[----:B------:R-:W-:Y:S02]  /*0fc0*/  IMAD R5, R20, R37, R5 ;  /* 0x0000002514057224 */ /* 0x000fe400078e0205 */
[----:B------:R-:W-:Y:S01]  /*0fd0*/  IMAD.WIDE.U32 R30, R27, R11, RZ ;  /* 0x0000000b1b1e7225 */ /* 0x000fe200078e00ff */
[----:B------:R-:W-:-:S03]  /*0fe0*/  IADD3.X R40, PT, PT, R53, -0x1, RZ, P0, !PT ;  /* 0xffffffff35287810 */ /* 0x000fc600007fe4ff */
[----:B------:R-:W-:Y:S01]  /*0ff0*/  IMAD R5, R22, R11, R5 ;  /* 0x0000000b16057224 */ /* 0x000fe200078e0205 */
[----:B------:R-:W-:Y:S01]  /*1000*/  IADD3 R7, P0, PT, R38, -R30, RZ ;  /* 0x8000001e26077210 */ /* 0x000fe20007f1e0ff */
[-C--:B------:R-:W-:Y:S02]  /*1010*/  IMAD R38, R20, R17.reuse, RZ ;  /* 0x0000001114267224 */ /* 0x080fe400078e02ff */
[----:B------:R-:W-:Y:S01]  /*1020*/  IMAD R19, R25, R17, RZ ;  /* 0x0000001119137224 */ /* 0x000fe200078e02ff */
[----:B------:R-:W-:Y:S01]  /*1030*/  IADD3 R5, PT, PT, R50, -R5, RZ ;  /* 0x8000000532057210 */ /* 0x000fe20007ffe0ff */
[-C--:B------:R-:W-:Y:S02]  /*1040*/  IMAD R36, R24, R17.reuse, RZ ;  /* 0x0000001118247224 */ /* 0x080fe400078e02ff */
[C---:B------:R-:W-:Y:S02]  /*1050*/  IMAD R35, R23.reuse, R17, RZ ;  /* 0x0000001117237224 */ /* 0x040fe400078e02ff */
[----:B------:R-:W-:-:S02]  /*1060*/  IMAD R38, R23, R37, R38 ;  /* 0x0000002517267224 */ /* 0x000fc400078e0226 */
[-C--:B------:R-:W-:Y:S02]  /*1070*/  IMAD R30, R27, R37.reuse, R40 ;  /* 0x000000251b1e7224 */ /* 0x080fe400078e0228 */
[-C--:B------:R-:W-:Y:S02]  /*1080*/  IMAD R19, R26, R37.reuse, R19 ;  /* 0x000000251a137224 */ /* 0x080fe400078e0213 */
[-C--:B------:R-:W-:Y:S02]  /*1090*/  IMAD R36, R25, R37.reuse, R36 ;  /* 0x0000002519247224 */ /* 0x080fe400078e0224 */
[----:B------:R-:W-:Y:S02]  /*10a0*/  IMAD R35, R24, R37, R35 ;  /* 0x0000002518237224 */ /* 0x000fe400078e0223 */
[----:B------:R-:W-:-:S04]  /*10b0*/  IMAD.WIDE.U32 R40, R27, R5, RZ ;  /* 0x000000051b287225 */ /* 0x000fc800078e00ff */
[----:B------:R-:W-:Y:S02]  /*10c0*/  IMAD R37, R3, R11, R38 ;  /* 0x0000000b03257224 */ /* 0x000fe400078e0226 */
[----:B------:R-:W-:Y:S02]  /*10d0*/  IMAD R30, R26, R17, R30 ;  /* 0x000000111a1e7224 */ /* 0x000fe400078e021e */
[----:B------:R-:W-:Y:S01]  /*10e0*/  IMAD.X R17, RZ, RZ, -0x1, P0 ;  /* 0xffffffffff117424 */ /* 0x000fe200000e06ff */
[----:B------:R-:W-:Y:S01]  /*10f0*/  IADD3 R4, P0, PT, R4, -R40, RZ ;  /* 0x8000002804047210 */ /* 0x000fe20007f1e0ff */
[----:B------:R-:W-:Y:S02]  /*1100*/  IMAD R37, R22, R5, R37 ;  /* 0x0000000516257224 */ /* 0x000fe400078e0225 */
[----:B------:R-:W-:Y:S01]  /*1110*/  IMAD R38, R20, R11, R35 ;  /* 0x0000000b14267224 */ /* 0x000fe200078e0223 */
[----:B------:R-:W-:Y:S01]  /*1120*/  IADD3 R9, PT, PT, R9, -R17, -R31 ;  /* 0x8000001109097210 */ /* 0x000fe20007ffe81f */
[----:B------:R-:W-:-:S04]  /*1130*/  IMAD.WIDE.U32 R50, R26, R11, RZ ;  /* 0x0000000b1a327225 */ /* 0x000fc800078e00ff */
[----:B------:R-:W-:Y:S02]  /*1140*/  IMAD.IADD R37, R18, 0x1, -R37 ;  /* 0x0000000112257824 */ /* 0x000fe400078e0a25 */
[----:B------:R-:W-:Y:S02]  /*1150*/  IMAD R38, R3, R5, R38 ;  /* 0x0000000503267224 */ /* 0x000fe400078e0226 */
[----:B------:R-:W-:Y:S01]  /*1160*/  IMAD.X R18, RZ, RZ, -0x1, P0 ;  /* 0xffffffffff127424 */ /* 0x000fe200000e06ff */
[----:B------:R-:W-:Y:S01]  /*1170*/  IADD3 R9, P0, PT, -R50, R9, RZ ;  /* 0x0000000932097210 */ /* 0x000fe20007f1e1ff */
[-C--:B------:R-:W-:Y:S02]  /*1180*/  IMAD R17, R22, R37.reuse, R38 ;  /* 0x0000002516117224 */ /* 0x080fe400078e0226 */
[----:B------:R-:W-:Y:S01]  /*1190*/  IMAD.WIDE.U32 R38, R27, R37, RZ ;  /* 0x000000251b267225 */ /* 0x000fe200078e00ff */
[----:B------:R-:W-:-:S03]  /*11a0*/  IADD3 R7, PT, PT, R7, -R18, -R41 ;  /* 0x8000001207077210 */ /* 0x000fc60007ffe829 */
[----:B------:R-:W-:Y:S01]  /*11b0*/  IMAD.WIDE.U32 R40, R26, R5, RZ ;  /* 0x000000051a287225 */ /* 0x000fe200078e00ff */
[----:B------:R-:W-:-:S03]  /*11c0*/  IADD3 R42, P1, PT, R42, -R38, RZ ;  /* 0x800000262a2a7210 */ /* 0x000fc60007f3e0ff */
[----:B------:R-:W-:Y:S02]  /*11d0*/  IMAD.X R31, RZ, RZ, -0x1, P0 ;  /* 0xffffffffff1f7424 */ /* 0x000fe400000e06ff */
[----:B------:R-:W-:Y:S01]  /*11e0*/  IMAD R36, R23, R11, R36 ;  /* 0x0000000b17247224 */ /* 0x000fe200078e0224 */
[----:B------:R-:W-:Y:S01]  /*11f0*/  IADD3 R7, P0, PT, -R40, R7, RZ ;  /* 0x0000000728077210 */ /* 0x000fe20007f1e1ff */
[----:B------:R-:W-:Y:S01]  /*1200*/  IMAD.IADD R17, R10, 0x1, -R17 ;  /* 0x000000010a117824 */ /* 0x000fe200078e0a11 */
[----:B------:R-:W-:Y:S01]  /*1210*/  IADD3 R30, PT, PT, R30, R31, R51 ;  /* 0x0000001f1e1e7210 */ /* 0x000fe20007ffe033 */
[----:B------:R-:W-:Y:S02]  /*1220*/  IMAD R36, R20, R5, R36 ;  /* 0x0000000514247224 */ /* 0x000fe400078e0224 */
[----:B------:R-:W-:Y:S02]  /*1230*/  IMAD R10, R24, R11, R19 ;  /* 0x0000000b180a7224 */ /* 0x000fe400078e0213 */
[----:B------:R-:W-:-:S02]  /*1240*/  IMAD.X R19, RZ, RZ, -0x1, P1 ;  /* 0xffffffffff137424 */ /* 0x000fc400008e06ff */
[----:B------:R-:W-:-:S04]  /*1250*/  IMAD.WIDE.U32 R50, R27, R17, RZ ;  /* 0x000000111b327225 */ /* 0x000fc800078e00ff */
[----:B------:R-:W-:Y:S02]  /*1260*/  IMAD.X R40, RZ, RZ, -0x1, P0 ;  /* 0xffffffffff287424 */ /* 0x000fe400000e06ff */
[----:B------:R-:W-:Y:S02]  /*1270*/  IMAD R36, R3, R37, R36 ;  /* 0x0000002503247224 */ /* 0x000fe400078e0224 */
[----:B------:R-:W-:Y:S01]  /*1280*/  IMAD R10, R23, R5, R10 ;  /* 0x00000005170a7224 */ /* 0x000fe200078e020a */
[----:B------:R-:W-:Y:S01]  /*1290*/  IADD3 R4, PT, PT, R4, -R19, -R39 ;  /* 0x8000001304047210 */ /* 0x000fe20007ffe827 */
[----:B------:R-:W-:Y:S01]  /*12a0*/  IMAD.WIDE.U32 R18, R25, R5, RZ ;  /* 0x0000000519127225 */ /* 0x000fe200078e00ff */
[----:B------:R-:W-:Y:S02]  /*12b0*/  IADD3 R44, P0, PT, R44, -R50, RZ ;  /* 0x800000322c2c7210 */ /* 0x000fe40007f1e0ff */
[----:B------:R-:W-:Y:S01]  /*12c0*/  IADD3 R9, PT, PT, R9, -R40, -R41 ;  /* 0x8000002809097210 */ /* 0x000fe20007ffe829 */
[----:B------:R-:W-:-:S02]  /*12d0*/  IMAD R31, R22, R17, R36 ;  /* 0x00000011161f7224 */ /* 0x000fc400078e0224 */
[----:B------:R-:W-:Y:S02]  /*12e0*/  IMAD R10, R20, R37, R10 ;  /* 0x00000025140a7224 */ /* 0x000fe400078e020a */
[----:B------:R-:W-:Y:S01]  /*12f0*/  IMAD.X R35, RZ, RZ, -0x1, P0 ;  /* 0xffffffffff237424 */ /* 0x000fe200000e06ff */
[----:B------:R-:W-:Y:S01]  /*1300*/  IADD3 R9, P0, PT, -R18, R9, RZ ;  /* 0x0000000912097210 */ /* 0x000fe20007f1e1ff */
[----:B------:R-:W-:Y:S02]  /*1310*/  IMAD.IADD R31, R8, 0x1, -R31 ;  /* 0x00000001081f7824 */ /* 0x000fe400078e0a1f */
[----:B------:R-:W-:Y:S01]  /*1320*/  IMAD R10, R3, R17, R10 ;  /* 0x00000011030a7224 */ /* 0x000fe200078e020a */
[----:B------:R-:W-:Y:S01]  /*1330*/  IADD3 R35, PT, PT, R42, -R35, -R51 ;  /* 0x800000232a237210 */ /* 0x000fe20007ffe833 */
[----:B------:R-:W-:Y:S02]  /*1340*/  IMAD R11, R25, R11, R30 ;  /* 0x0000000b190b7224 */ /* 0x000fe400078e021e */
[----:B------:R-:W-:-:S02]  /*1350*/  IMAD R39, R22, R31, R10 ;  /* 0x0000001f16277224 */ /* 0x000fc400078e020a */
[----:B------:R-:W-:Y:S02]  /*1360*/  IMAD.X R8, RZ, RZ, -0x1, P0 ;  /* 0xffffffffff087424 */ /* 0x000fe400000e06ff */
[----:B------:R-:W-:-:S04]  /*1370*/  IMAD.WIDE.U32 R42, R26, R37, RZ ;  /* 0x000000251a2a7225 */ /* 0x000fc800078e00ff */
[----:B------:R-:W-:Y:S01]  /*1380*/  IMAD.WIDE.U32 R40, R27, R31, RZ ;  /* 0x0000001f1b287225 */ /* 0x000fe200078e00ff */
[----:B------:R-:W-:-:S03]  /*1390*/  IADD3 R8, PT, PT, R11, R8, R19 ;  /* 0x000000080b087210 */ /* 0x000fc60007ffe013 */
[----:B------:R-:W-:Y:S01]  /*13a0*/  IMAD.IADD R18, R6, 0x1, -R39 ;  /* 0x0000000106127824 */ /* 0x000fe200078e0a27 */
[----:B------:R-:W-:Y:S01]  /*13b0*/  IADD3 R19, P0, PT, -R42, R4, RZ ;  /* 0x000000042a137210 */ /* 0x000fe20007f1e1ff */
[----:B------:R-:W-:Y:S01]  /*13c0*/  IMAD.WIDE.U32 R10, R26, R17, RZ ;  /* 0x000000111a0a7225 */ /* 0x000fe200078e00ff */
[----:B------:R-:W-:-:S03]  /*13d0*/  IADD3 R46, P1, PT, R46, -R40, RZ ;  /* 0x800000282e2e7210 */ /* 0x000fc60007f3e0ff */
[----:B------:R-:W-:-:S04]  /*13e0*/  IMAD.WIDE.U32 R50, R27, R18, RZ ;  /* 0x000000121b327225 */ /* 0x000fc800078e00ff */
[----:B------:R-:W-:Y:S01]  /*13f0*/  IMAD.X R42, RZ, RZ, -0x1, P0 ;  /* 0xffffffffff2a7424 */ /* 0x000fe200000e06ff */
[----:B------:R-:W-:Y:S01]  /*1400*/  IADD3 R4, P2, PT, R48, -R50, RZ ;  /* 0x8000003230047210 */ /* 0x000fe20007f5e0ff */
[----:B------:R-:W-:Y:S01]  /*1410*/  IMAD.X R39, RZ, RZ, -0x1, P1 ;  /* 0xffffffffff277424 */ /* 0x000fe200008e06ff */
[----:B------:R-:W-:Y:S01]  /*1420*/  IADD3 R35, P1, PT, -R10, R35, RZ ;  /* 0x000000230a237210 */ /* 0x000fe20007f3e1ff */
[----:B------:R-:W-:Y:S01]  /*1430*/  IMAD.WIDE.U32 R52, R26, R31, RZ ;  /* 0x0000001f1a347225 */ /* 0x000fe200078e00ff */
[----:B------:R-:W-:Y:S02]  /*1440*/  IADD3 R42, PT, PT, R7, -R42, -R43 ;  /* 0x8000002a072a7210 */ /* 0x000fe40007ffe82b */
[----:B------:R-:W-:Y:S01]  /*1450*/  IADD3 R39, PT, PT, R44, -R39, -R41 ;  /* 0x800000272c277210 */ /* 0x000fe20007ffe829 */
[----:B------:R-:W-:Y:S02]  /*1460*/  IMAD.X R7, RZ, RZ, -0x1, P2 ;  /* 0xffffffffff077424 */ /* 0x000fe400010e06ff */
[----:B------:R-:W-:Y:S01]  /*1470*/  IMAD.X R10, RZ, RZ, -0x1, P1 ;  /* 0xffffffffff0a7424 */ /* 0x000fe200008e06ff */
[----:B------:R-:W-:Y:S01]  /*1480*/  IADD3 R39, P0, PT, -R52, R39, RZ ;  /* 0x0000002734277210 */ /* 0x000fe20007f1e1ff */
[----:B------:R-:W-:Y:S01]  /*1490*/  IMAD R8, R24, R5, R8 ;  /* 0x0000000518087224 */ /* 0x000fe200078e0208 */
[----:B------:R-:W-:Y:S01]  /*14a0*/  IADD3 R5, PT, PT, R46, -R7, -R51 ;  /* 0x800000072e057210 */ /* 0x000fe20007ffe833 */
[----:B------:R-:W-:Y:S01]  /*14b0*/  IMAD.WIDE.U32 R6, R26, R18, RZ ;  /* 0x000000121a067225 */ /* 0x000fe200078e00ff */
[----:B------:R-:W-:-:S03]  /*14c0*/  IADD3 R19, PT, PT, R19, -R10, -R11 ;  /* 0x8000000a13137210 */ /* 0x000fc60007ffe80b */
[----:B------:R-:W-:Y:S01]  /*14d0*/  IMAD.WIDE.U32 R10, R25, R37, RZ ;  /* 0x00000025190a7225 */ /* 0x000fe200078e00ff */
[----:B------:R-:W-:-:S03]  /*14e0*/  IADD3 R5, P2, PT, -R6, R5, RZ ;  /* 0x0000000506057210 */ /* 0x000fc60007f5e1ff */
[----:B------:R-:W-:Y:S02]  /*14f0*/  IMAD.X R52, RZ, RZ, -0x1, P0 ;  /* 0xffffffffff347424 */ /* 0x000fe400000e06ff */
[----:B------:R-:W-:Y:S01]  /*1500*/  IMAD.WIDE.U32 R46, R25, R17, RZ ;  /* 0x00000011192e7225 */ /* 0x000fe200078e00ff */
[----:B------:R-:W-:Y:S02]  /*1510*/  IADD3 R6, P0, PT, -R10, R42, RZ ;  /* 0x0000002a0a067210 */ /* 0x000fe40007f1e1ff */
[----:B------:R-:W-:Y:S01]  /*1520*/  IADD3 R35, PT, PT, R35, -R52, -R53 ;  /* 0x8000003423237210 */ /* 0x000fe20007ffe835 */
[----:B------:R-:W-:Y:S01]  /*1530*/  IMAD.WIDE.U32 R40, R25, R31, RZ ;  /* 0x0000001f19287225 */ /* 0x000fe200078e00ff */
[----:B------:R-:W-:-:S03]  /*1540*/  IADD3 R19, P1, PT, -R46, R19, RZ ;  /* 0x000000132e137210 */ /* 0x000fc60007f3e1ff */
[----:B------:R-:W-:Y:S02]  /*1550*/  IMAD.X R30, RZ, RZ, -0x1, P2 ;  /* 0xffffffffff1e7424 */ /* 0x000fe400010e06ff */
[----:B------:R-:W-:Y:S01]  /*1560*/  IMAD.X R10, RZ, RZ, -0x1, P0 ;  /* 0xffffffffff0a7424 */ /* 0x000fe200000e06ff */
[----:B------:R-:W-:Y:S01]  /*1570*/  IADD3 R35, P0, PT, -R40, R35, RZ ;  /* 0x0000002328237210 */ /* 0x000fe20007f1e1ff */
[----:B------:R-:W-:Y:S01]  /*1580*/  IMAD.WIDE.U32 R42, R25, R18, RZ ;  /* 0x00000012192a7225 */ /* 0x000fe200078e00ff */
[----:B------:R-:W-:Y:S02]  /*1590*/  IADD3.X R45, PT, PT, RZ, -0x1, RZ, P1, !PT ;  /* 0xffffffffff2d7810 */ /* 0x000fe40000ffe4ff */
[----:B------:R-:W-:Y:S01]  /*15a0*/  IADD3 R39, PT, PT, R39, -R30, -R7 ;  /* 0x8000001e27277210 */ /* 0x000fe20007ffe807 */
[----:B------:R-:W-:Y:S01]  /*15b0*/  IMAD.X R40, RZ, RZ, -0x1, P0 ;  /* 0xffffffffff287424 */ /* 0x000fe200000e06ff */
[----:B------:R-:W-:Y:S02]  /*15c0*/  IADD3 R45, PT, PT, R6, -R45, -R47 ;  /* 0x8000002d062d7210 */ /* 0x000fe40007ffe82f */
[----:B------:R-:W-:-:S02]  /*15d0*/  IADD3 R6, P0, PT, -R42, R39, RZ ;  /* 0x000000272a067210 */ /* 0x000fc40007f1e1ff */
[----:B------:R-:W-:Y:S01]  /*15e0*/  IADD3 R9, PT, PT, R9, -R10, -R11 ;  /* 0x8000000a09097210 */ /* 0x000fe20007ffe80b */
[----:B------:R-:W-:-:S04]  /*15f0*/  IMAD.WIDE.U32 R10, R24, R37, RZ ;  /* 0x00000025180a7225 */ /* 0x000fc800078e00ff */
[----:B------:R-:W-:Y:S02]  /*1600*/  IMAD.X R42, RZ, RZ, -0x1, P0 ;  /* 0xffffffffff2a7424 */ /* 0x000fe400000e06ff */
[C---:B------:R-:W-:Y:S01]  /*1610*/  IMAD.WIDE.U32 R46, R24.reuse, R18, RZ ;  /* 0x00000012182e7225 */ /* 0x040fe200078e00ff */
[----:B------:R-:W-:Y:S02]  /*1620*/  IADD3 R19, PT, PT, R19, -R40, -R41 ;  /* 0x8000002813137210 */ /* 0x000fe40007ffe829 */
[----:B------:R-:W-:Y:S01]  /*1630*/  IADD3 R7, PT, PT, R35, -R42, -R43 ;  /* 0x8000002a23077210 */ /* 0x000fe20007ffe82b */
[----:B------:R-:W-:Y:S01]  /*1640*/  IMAD.WIDE.U32 R38, R24, R31, RZ ;  /* 0x0000001f18267225 */ /* 0x000fe200078e00ff */
[----:B------:R-:W-:-:S03]  /*1650*/  IADD3 R9, P0, PT, -R10, R9, RZ ;  /* 0x000000090a097210 */ /* 0x000fc60007f1e1ff */
[----:B------:R-:W-:Y:S01]  /*1660*/  IMAD.WIDE.U32 R40, R24, R17, RZ ;  /* 0x0000001118287225 */ /* 0x000fe200078e00ff */
[----:B------:R-:W-:Y:S02]  /*1670*/  IADD3 R7, P2, PT, -R46, R7, RZ ;  /* 0x000000072e077210 */ /* 0x000fe40007f5e1ff */
[----:B------:R-:W-:Y:S01]  /*1680*/  IADD3 R19, P1, PT, -R38, R19, RZ ;  /* 0x0000001326137210 */ /* 0x000fe20007f3e1ff */
[----:B------:R-:W-:Y:S01]  /*1690*/  IMAD.X R43, RZ, RZ, -0x1, P0 ;  /* 0xffffffffff2b7424 */ /* 0x000fe200000e06ff */
[----:B------:R-:W-:Y:S01]  /*16a0*/  IADD3 R35, P0, PT, -R40, R45, RZ ;  /* 0x0000002d28237210 */ /* 0x000fe20007f1e1ff */
[----:B------:R-:W-:Y:S02]  /*16b0*/  IMAD.X R46, RZ, RZ, -0x1, P2 ;  /* 0xffffffffff2e7424 */ /* 0x000fe400010e06ff */
[----:B------:R-:W-:Y:S01]  /*16c0*/  IMAD.X R38, RZ, RZ, -0x1, P1 ;  /* 0xffffffffff267424 */ /* 0x000fe200008e06ff */
[----:B------:R-:W-:Y:S01]  /*16d0*/  IADD3 R30, PT, PT, R8, R43, R11 ;  /* 0x0000002b081e7210 */ /* 0x000fe20007ffe00b */
[----:B------:R-:W-:Y:S01]  /*16e0*/  IMAD.X R40, RZ, RZ, -0x1, P0 ;  /* 0xffffffffff287424 */ /* 0x000fe200000e06ff */
[----:B------:R-:W-:Y:S01]  /*16f0*/  IADD3 R19, PT, PT, R19, -R46, -R47 ;  /* 0x8000002e13137210 */ /* 0x000fe20007ffe82f */
[----:B------:R-:W-:Y:S01]  /*1700*/  IMAD.WIDE.U32 R10, R23, R18, RZ ;  /* 0x00000012170a7225 */ /* 0x000fe200078e00ff */
[----:B------:R-:W-:-:S02]  /*1710*/  IADD3 R35, PT, PT, R35, -R38, -R39 ;  /* 0x8000002623237210 */ /* 0x000fc40007ffe827 */
[----:B------:R-:W-:Y:S01]  /*1720*/  IADD3 R41, PT, PT, R9, -R40, -R41 ;  /* 0x8000002809297210 */ /* 0x000fe20007ffe829 */
[----:B------:R-:W-:Y:S01]  /*1730*/  IMAD.WIDE.U32 R38, R23, R31, RZ ;  /* 0x0000001f17267225 */ /* 0x000fe200078e00ff */
[----:B------:R-:W-:-:S03]  /*1740*/  IADD3 R8, P2, PT, -R10, R19, RZ ;  /* 0x000000130a087210 */ /* 0x000fc60007f5e1ff */
[C---:B------:R-:W-:Y:S01]  /*1750*/  IMAD.WIDE.U32 R42, R23.reuse, R17, RZ ;  /* 0x00000011172a7225 */ /* 0x040fe200078e00ff */
[----:B------:R-:W-:Y:S02]  /*1760*/  IADD3 R10, P1, PT, -R38, R35, RZ ;  /* 0x00000023260a7210 */ /* 0x000fe40007f3e1ff */
[----:B------:R-:W-:Y:S01]  /*1770*/  IADD3 R19, P0, PT, -R42, R41, RZ ;  /* 0x000000292a137210 */ /* 0x000fe20007f1e1ff */
[----:B------:R-:W-:Y:S02]  /*1780*/  IMAD.X R35, RZ, RZ, -0x1, P2 ;  /* 0xffffffffff237424 */ /* 0x000fe400010e06ff */
[----:B------:R-:W-:Y:S02]  /*1790*/  IMAD R9, R23, R37, R30 ;  /* 0x0000002517097224 */ /* 0x000fe400078e021e */
[----:B------:R-:W-:Y:S02]  /*17a0*/  IMAD.X R38, RZ, RZ, -0x1, P1 ;  /* 0xffffffffff267424 */ /* 0x000fe400008e06ff */
[----:B------:R-:W-:Y:S01]  /*17b0*/  IMAD.X R42, RZ, RZ, -0x1, P0 ;  /* 0xffffffffff2a7424 */ /* 0x000fe200000e06ff */
[----:B------:R-:W-:Y:S01]  /*17c0*/  IADD3 R35, PT, PT, R10, -R35, -R11 ;  /* 0x800000230a237210 */ /* 0x000fe20007ffe80b */
[----:B------:R-:W-:Y:S01]  /*17d0*/  IMAD.WIDE.U32 R36, R20, R18, RZ ;  /* 0x0000001214247225 */ /* 0x000fe200078e00ff */
[----:B------:R-:W-:-:S02]  /*17e0*/  IADD3 R19, PT, PT, R19, -R38, -R39 ;  /* 0x8000002613137210 */ /* 0x000fc40007ffe827 */
[----:B------:R-:W-:Y:S01]  /*17f0*/  IADD3 R42, PT, PT, R9, R42, R43 ;  /* 0x0000002a092a7210 */ /* 0x000fe20007ffe02b */
[----:B------:R-:W-:Y:S01]  /*1800*/  IMAD.WIDE.U32 R10, R20, R31, RZ ;  /* 0x0000001f140a7225 */ /* 0x000fe200078e00ff */
[----:B------:R-:W-:Y:S02]  /*1810*/  IADD3 R9, P1, PT, -R36, R35, RZ ;  /* 0x0000002324097210 */ /* 0x000fe40007f3e1ff */
[----:B------:R-:W-:-:S03]  /*1820*/  IADD3 R36, P0, PT, -R10, R19, RZ ;  /* 0x000000130a247210 */ /* 0x000fc60007f1e1ff */
[----:B------:R-:W-:Y:S02]  /*1830*/  IMAD.X R19, RZ, RZ, -0x1, P1 ;  /* 0xffffffffff137424 */ /* 0x000fe400008e06ff */
[----:B------:R-:W-:Y:S02]  /*1840*/  IMAD R17, R20, R17, R42 ;  /* 0x0000001114117224 */ /* 0x000fe400078e022a */
[----:B------:R-:W-:Y:S01]  /*1850*/  IMAD.X R10, RZ, RZ, -0x1, P0 ;  /* 0xffffffffff0a7424 */ /* 0x000fe200000e06ff */
[----:B------:R-:W-:Y:S01]  /*1860*/  IADD3 R37, PT, PT, R36, -R19, -R37 ;  /* 0x8000001324257210 */ /* 0x000fe20007ffe825 */
[----:B------:R-:W-:Y:S01]  /*1870*/  IMAD.WIDE.U32 R38, R3, R18, RZ ;  /* 0x0000001203267225 */ /* 0x000fe200078e00ff */
[----:B------:R-:W0:Y:S02]  /*1880*/  LDCU UR9, c[0x0][0x2f8] ;  /* 0x00005f00ff0977ac */ /* 0x000e240008000800 */
[----:B------:R-:W-:Y:S02]  /*1890*/  IADD3 R30, PT, PT, R17, R10, R11 ;  /* 0x0000000a111e7210 */ /* 0x000fe40007ffe00b */
[----:B------:R-:W-:-:S03]  /*18a0*/  IADD3 R10, P0, PT, -R38, R37, RZ ;  /* 0x00000025260a7210 */ /* 0x000fc60007f1e1ff */
[----:B------:R-:W-:Y:S02]  /*18b0*/  IMAD R31, R3, R31, R30 ;  /* 0x0000001f031f7224 */ /* 0x000fe400078e021e */
[----:B------:R-:W-:-:S05]  /*18c0*/  IMAD.X R38, RZ, RZ, -0x1, P0 ;  /* 0xffffffffff267424 */ /* 0x000fca00000e06ff */
[----:B------:R-:W-:-:S05]  /*18d0*/  IADD3 R31, PT, PT, R31, R38, R39 ;  /* 0x000000261f1f7210 */ /* 0x000fca0007ffe027 */
[----:B------:R-:W-:Y:S02]  /*18e0*/  IMAD R11, R22, R18, R31 ;  /* 0x00000012160b7224 */ /* 0x000fe400078e021f */
[----:B0-----:R-:W-:Y:S02]  /*18f0*/  VIADD R17, R21, -UR9 ;  /* 0x8000000915117c36 */ /* 0x001fe40008000000 */
[----:B------:R-:W-:-:S03]  /*1900*/  IMAD.IADD R11, R16, 0x1, -R11 ;  /* 0x00000001100b7824 */ /* 0x000fc600078e0a0b */
[----:B------:R0:W-:Y:S04]  /*1910*/  STL.128 [R17], R4 ;  /* 0x0000000411007387 */ /* 0x0001e80000100c00 */
[----:B------:R0:W-:Y:S01]  /*1920*/  STL.128 [R17+0x10], R8 ;  /* 0x0000100811007387 */ /* 0x0001e20000100c00 */
[----:B------:R-:W-:Y:S01]  /*1930*/  ISETP.GT.U32.AND P0, PT, R11, R22, PT ;  /* 0x000000160b00720c */ /* 0x000fe20003f04070 */
[----:B------:R-:W-:Y:S04]  /*1940*/  BSSY.RECONVERGENT B2, `(.L_x_3) ;  /* 0x000002a000027945 */ /* 0x000fe80003800200 */
[----:B------:R-:W-:Y:S08]  /*1950*/  BSSY.RELIABLE B3, `(.L_x_4) ;  /* 0x0000021000037945 */ /* 0x000ff00003800100 */
[----:B------:R-:W-:Y:S05]  /*1960*/  @P0 BRA `(.L_x_5) ;  /* 0x00000000007c0947 */ /* 0x000fea0003800000 */
[----:B------:R-:W-:-:S13]  /*1970*/  ISETP.GE.U32.AND P0, PT, R11, R22, PT ;  /* 0x000000160b00720c */ /* 0x000fda0003f06070 */
[----:B------:R-:W-:Y:S05]  /*1980*/  @!P0 BREAK.RELIABLE B3 ;  /* 0x0000000000038942 */ /* 0x000fea0003800100 */
[----:B------:R-:W-:Y:S05]  /*1990*/  @!P0 BRA `(.L_x_6) ;  /* 0x0000000000908947 */ /* 0x000fea0003800000 */
[----:B------:R-:W-:-:S13]  /*19a0*/  ISETP.GE.U32.AND P0, PT, R3, R10, PT ;  /* 0x0000000a0300720c */ /* 0x000fda0003f06070 */
[----:B------:R-:W-:Y:S05]  /*19b0*/  @!P0 BRA `(.L_x_5) ;  /* 0x0000000000688947 */ /* 0x000fea0003800000 */
[----:B------:R-:W-:-:S13]  /*19c0*/  ISETP.GT.U32.AND P0, PT, R3, R10, PT ;  /* 0x0000000a0300720c */ /* 0x000fda0003f04070 */
[----:B------:R-:W-:Y:S05]  /*19d0*/  @P0 BREAK.RELIABLE B3 ;  /* 0x0000000000030942 */ /* 0x000fea0003800100 */
[----:B------:R-:W-:Y:S05]  /*19e0*/  @P0 BRA `(.L_x_6) ;  /* 0x00000000007c0947 */ /* 0x000fea0003800000 */
        /* <DEDUP_REMOVED lines=17> */
[----:B------:R-:W-:-:S04]  /*1b00*/  ISETP.GT.U32.AND P0, PT, R27, R4, PT ;  /* 0x000000041b00720c */ /* 0x000fc80003f04070 */
[----:B------:R-:W-:-:S04]  /*1b10*/  ISETP.GT.U32.OR P0, PT, R26, R5, P0 ;  /* 0x000000051a00720c */ /* 0x000fc80000704470 */
[----:B------:R-:W-:-:S04]  /*1b20*/  ISETP.GE.U32.AND P0, PT, R26, R5, P0 ;  /* 0x000000051a00720c */ /* 0x000fc80000706070 */
[----:B------:R-:W-:-:S13]  /*1b30*/  ISETP.GT.U32.OR P0, PT, R25, R6, P0 ;  /* 0x000000061900720c */ /* 0x000fda0000704470 */
[----:B------:R-:W-:Y:S05]  /*1b40*/  @P0 BREAK.RELIABLE B3 ;  /* 0x0000000000030942 */ /* 0x000fea0003800100 */
[----:B------:R-:W-:Y:S05]  /*1b50*/  @P0 BRA `(.L_x_6) ;  /* 0x0000000000200947 */ /* 0x000fea0003800000 */
.L_x_5:
[----:B-1----:R-:W-:Y:S05]  /*1b60*/  BSYNC.RELIABLE B3 ;  /* 0x0000000000037941 */ /* 0x002fea0003800100 */
.L_x_4:
[----:B------:R-:W-:Y:S02]  /*1b70*/  IADD3 R21, P0, PT, R0, 0x40, RZ ;  /* 0x0000004000157810 */ /* 0x000fe40007f1e0ff */
[----:B------:R-:W-:-:S03]  /*1b80*/  MOV R16, 0x1be0 ;  /* 0x00001be000107802 */ /* 0x000fc60000000f00 */
[----:B0-----:R-:W-:Y:S02]  /*1b90*/  IMAD.X R7, RZ, RZ, R2, P0 ;  /* 0x000000ffff077224 */ /* 0x001fe400000e0602 */
[--C-:B------:R-:W-:Y:S02]  /*1ba0*/  IMAD.MOV.U32 R18, RZ, RZ, R21.reuse ;  /* 0x000000ffff127224 */ /* 0x100fe400078e0015 */
[----:B------:R-:W-:Y:S01]  /*1bb0*/  IMAD.MOV.U32 R10, RZ, RZ, R21 ;  /* 0x000000ffff0a7224 */ /* 0x000fe200078e0015 */
[----:B------:R-:W-:-:S07]  /*1bc0*/  MOV R11, R7 ;  /* 0x00000007000b7202 */ /* 0x000fce0000000f00 */
[----:B------:R-:W-:Y:S05]  /*1bd0*/  CALL.REL.NOINC `($perform_msm_kernel$_Z6fe_subPjPKjS1_S1_) ;  /* 0x0000003000b07944 */ /* 0x000fea0003c00000 */
.L_x_6:
[----:B-1----:R-:W-:Y:S05]  /*1be0*/  BSYNC.RECONVERGENT B2 ;  /* 0x0000000000027941 */ /* 0x002fea0003800200 */
.L_x_3:
[----:B0-----:R-:W0:Y:S01]  /*1bf0*/  LDC.64 R4, c[0x0][0x380] ;  /* 0x0000e000ff047b82 */ /* 0x001e220000000a00 */
[----:B------:R-:W-:-:S04]  /*1c00*/  IMAD.SHL.U32 R7, R28, 0x2, RZ ;  /* 0x000000021c077824 */ /* 0x000fc800078e00ff */
[----:B0-----:R-:W-:-:S05]  /*1c10*/  IMAD.WIDE.U32 R4, R7, 0x20, R4 ;  /* 0x0000002007047825 */ /* 0x001fca00078e0004 */
[----:B------:R-:W2:Y:S04]  /*1c20*/  LDG.E R17, desc[UR6][R4.64+0x20] ;  /* 0x0000200604117981 */ /* 0x000ea8000c1e1900 */
[----:B------:R-:W3:Y:S04]  /*1c30*/  LDG.E R31, desc[UR6][R4.64+0x24] ;  /* 0x00002406041f7981 */ /* 0x000ee8000c1e1900 */
[----:B------:R-:W4:Y:S04]  /*1c40*/  LDG.E R46, desc[UR6][R4.64+0x28] ;  /* 0x00002806042e7981 */ /* 0x000f28000c1e1900 */
[----:B------:R-:W5:Y:S04]  /*1c50*/  LDG.E R48, desc[UR6][R4.64+0x2c] ;  /* 0x00002c0604307981 */ /* 0x000f68000c1e1900 */
[----:B------:R-:W5:Y:S04]  /*1c60*/  LDG.E R37, desc[UR6][R4.64+0x30] ;  /* 0x0000300604257981 */ /* 0x000f68000c1e1900 */
[----:B------:R-:W5:Y:S04]  /*1c70*/  LDG.E R36, desc[UR6][R4.64+0x34] ;  /* 0x0000340604247981 */ /* 0x000f68000c1e1900 */
[----:B------:R-:W5:Y:S04]  /*1c80*/  LDG.E R40, desc[UR6][R4.64+0x38] ;  /* 0x0000380604287981 */ /* 0x000f68000c1e1900 */
[----:B------:R0:W5:Y:S01]  /*1c90*/  LDG.E R35, desc[UR6][R4.64+0x3c] ;  /* 0x00003c0604237981 */ /* 0x000162000c1e1900 */
[----:B------:R-:W-:Y:S01]  /*1ca0*/  IMAD.MOV.U32 R11, RZ, RZ, RZ ;  /* 0x000000ffff0b7224 */ /* 0x000fe200078e00ff */
[----:B------:R-:W-:Y:S01]  /*1cb0*/  BSSY.RECONVERGENT B2, `(.L_x_7) ;  /* 0x000017d000027945 */ /* 0x000fe20003800200 */
[----:B------:R-:W-:-:S03]  /*1cc0*/  IMAD.MOV.U32 R45, RZ, RZ, RZ ;  /* 0x000000ffff2d7224 */ /* 0x000fc600078e00ff */
[----:B------:R-:W-:Y:S01]  /*1cd0*/  BSSY.RELIABLE B3, `(.L_x_8) ;  /* 0x0000174000037945 */ /* 0x000fe20003800100 */
[----:B--2---:R-:W-:-:S04]  /*1ce0*/  IMAD.WIDE.U32 R18, R12, R17, RZ ;  /* 0x000000110c127225 */ /* 0x004fc800078e00ff */
[----:B------:R-:W-:-:S04]  /*1cf0*/  IMAD.MOV.U32 R10, RZ, RZ, R19 ;  /* 0x000000ffff0a7224 */ /* 0x000fc800078e0013 */
[----:B------:R-:W-:-:S04]  /*1d00*/  IMAD.WIDE.U32 R10, R13, R17, R10 ;  /* 0x000000110d0a7225 */ /* 0x000fc800078e000a */
[----:B------:R-:W-:Y:S02]  /*1d10*/  IMAD.MOV.U32 R44, RZ, RZ, R11 ;  /* 0x000000ffff2c7224 */ /* 0x000fe400078e000b */
[----:B------:R-:W-:Y:S02]  /*1d20*/  IMAD.MOV.U32 R11, RZ, RZ, RZ ;  /* 0x000000ffff0b7224 */ /* 0x000fe400078e00ff */
[----:B------:R-:W-:-:S04]  /*1d30*/  IMAD.WIDE.U32 R44, R14, R17, R44 ;  /* 0x000000110e2c7225 */ /* 0x000fc800078e002c */
[----:B---3--:R-:W-:-:S05]  /*1d40*/  IMAD.WIDE.U32 R10, R12, R31, R10 ;  /* 0x0000001f0c0a7225 */ /* 0x008fca00078e000a */
        /* <DEDUP_REMOVED lines=13> */
[----:B----4-:R-:W-:Y:S01]  /*1e20*/  IMAD.WIDE.U32 R8, R12, R46, R8 ;  /* 0x0000002e0c087225 */ /* 0x010fe200078e0008 */
[----:B0-----:R-:W-:-:S03]  /*1e30*/  IADD3 R4, P0, PT, R44, R7, RZ ;  /* 0x000000072c047210 */ /* 0x001fc60007f1e0ff */
[----:B------:R-:W-:Y:S01]  /*1e40*/  IMAD.MOV.U32 R44, RZ, RZ, R45 ;  /* 0x000000ffff2c7224 */ /* 0x000fe200078e002d */
[----:B------:R-:W-:Y:S01]  /*1e50*/  IADD3 R6, P1, PT, R6, R9, RZ ;  /* 0x0000000906067210 */ /* 0x000fe20007f3e0ff */
[----:B------:R-:W-:Y:S02]  /*1e60*/  IMAD.X R5, RZ, RZ, RZ, P0 ;  /* 0x000000ffff057224 */ /* 0x000fe400000e06ff */
[----:B------:R-:W-:Y:S02]  /*1e70*/  IMAD.MOV.U32 R45, RZ, RZ, RZ ;  /* 0x000000ffff2d7224 */ /* 0x000fe400078e00ff */
[----:B------:R-:W-:Y:S02]  /*1e80*/  IMAD.X R7, RZ, RZ, RZ, P1 ;  /* 0x000000ffff077224 */ /* 0x000fe400008e06ff */
[----:B------:R-:W-:-:S04]  /*1e90*/  IMAD.WIDE.U32 R44, R32, R17, R44 ;  /* 0x00000011202c7225 */ /* 0x000fc800078e002c */
[----:B------:R-:W-:-:S04]  /*1ea0*/  IMAD.WIDE.U32 R4, R15, R31, R4 ;  /* 0x0000001f0f047225 */ /* 0x000fc800078e0004 */
[----:B------:R-:W-:Y:S01]  /*1eb0*/  IMAD.WIDE.U32 R6, R13, R46, R6 ;  /* 0x0000002e0d067225 */ /* 0x000fe200078e0006 */
[----:B------:R-:W-:-:S03]  /*1ec0*/  IADD3 R38, P0, PT, R44, R5, RZ ;  /* 0x000000052c267210 */ /* 0x000fc60007f1e0ff */
[----:B------:R-:W-:Y:S01]  /*1ed0*/  IMAD.MOV.U32 R44, RZ, RZ, R45 ;  /* 0x000000ffff2c7224 */ /* 0x000fe200078e002d */
[----:B------:R-:W-:Y:S01]  /*1ee0*/  IADD3 R4, P1, PT, R4, R7, RZ ;  /* 0x0000000704047210 */ /* 0x000fe20007f3e0ff */
[----:B------:R-:W-:Y:S01]  /*1ef0*/  IMAD.MOV.U32 R45, RZ, RZ, RZ ;  /* 0x000000ffff2d7224 */ /* 0x000fe200078e00ff */
[----:B------:R-:W-:Y:S01]  /*1f00*/  IADD3.X R39, PT, PT, RZ, RZ, RZ, P0, !PT ;  /* 0x000000ffff277210 */ /* 0x000fe200007fe4ff */
[----:B------:R-:W-:Y:S02]  /*1f10*/  IMAD.MOV.U32 R7, RZ, RZ, RZ ;  /* 0x000000ffff077224 */ /* 0x000fe400078e00ff */
[----:B------:R-:W-:Y:S02]  /*1f20*/  IMAD.X R5, RZ, RZ, RZ, P1 ;  /* 0x000000ffff057224 */ /* 0x000fe400008e06ff */
[----:B------:R-:W-:-:S04]  /*1f30*/  IMAD.WIDE.U32 R44, R33, R17, R44 ;  /* 0x00000011212c7225 */ /* 0x000fc800078e002c */
[----:B------:R-:W-:-:S04]  /*1f40*/  IMAD.WIDE.U32 R38, R29, R31, R38 ;  /* 0x0000001f1d267225 */ /* 0x000fc800078e0026 */
[----:B------:R-:W-:Y:S01]  /*1f50*/  IMAD.WIDE.U32 R4, R14, R46, R4 ;  /* 0x0000002e0e047225 */ /* 0x000fe200078e0004 */
[----:B------:R-:W-:-:S03]  /*1f60*/  IADD3 R42, P0, PT, R44, R39, RZ ;  /* 0x000000272c2a7210 */ /* 0x000fc60007f1e0ff */
[----:B-----5:R-:W-:Y:S01]  /*1f70*/  IMAD.WIDE.U32 R6, R12, R48, R6 ;  /* 0x000000300c067225 */ /* 0x020fe200078e0006 */
[----:B------:R-:W-:-:S03]  /*1f80*/  IADD3 R38, P1, PT, R38, R5, RZ ;  /* 0x0000000526267210 */ /* 0x000fc60007f3e0ff */
[----:B------:R-:W-:Y:S01]  /*1f90*/  IMAD.MOV.U32 R44, RZ, RZ, R45 ;  /* 0x000000ffff2c7224 */ /* 0x000fe200078e002d */
[----:B------:R-:W-:Y:S01]  /*1fa0*/  IADD3 R4, P2, PT, R4, R7, RZ ;  /* 0x0000000704047210 */ /* 0x000fe20007f5e0ff */
[----:B------:R-:W-:Y:S01]  /*1fb0*/  IMAD.X R43, RZ, RZ, RZ, P0 ;  /* 0x000000ffff2b7224 */ /* 0x000fe200000e06ff */
[----:B------:R-:W-:Y:S01]  /*1fc0*/  IADD3 R7, PT, PT, -R22, RZ, RZ ;  /* 0x000000ff16077210 */ /* 0x000fe20007ffe1ff */
[----:B------:R-:W-:Y:S02]  /*1fd0*/  IMAD.X R39, RZ, RZ, RZ, P1 ;  /* 0x000000ffff277224 */ /* 0x000fe400008e06ff */
[----:B------:R-:W-:Y:S02]  /*1fe0*/  IMAD.X R5, RZ, RZ, RZ, P2 ;  /* 0x000000ffff057224 */ /* 0x000fe400010e06ff */
[----:B------:R-:W-:Y:S02]  /*1ff0*/  IMAD.MOV.U32 R45, RZ, RZ, RZ ;  /* 0x000000ffff2d7224 */ /* 0x000fe400078e00ff */
[----:B------:R-:W-:-:S04]  /*2000*/  IMAD.WIDE.U32 R42, R32, R31, R42 ;  /* 0x0000001f202a7225 */ /* 0x000fc800078e002a */
[----:B------:R-:W-:-:S04]  /*2010*/  IMAD.WIDE.U32 R44, R34, R17, R44 ;  /* 0x00000011222c7225 */ /* 0x000fc800078e002c */
[----:B------:R-:W-:Y:S01]  /*2020*/  IMAD.WIDE.U32 R38, R15, R46, R38 ;  /* 0x0000002e0f267225 */ /* 0x000fe200078e0026 */
[----:B------:R-:W-:-:S03]  /*2030*/  IADD3 R16, P0, PT, R44, R43, RZ ;  /* 0x0000002b2c107210 */ /* 0x000fc60007f1e0ff */
[----:B------:R-:W-:Y:S01]  /*2040*/  IMAD.WIDE.U32 R4, R13, R48, R4 ;  /* 0x000000300d047225 */ /* 0x000fe200078e0004 */
[----:B------:R-:W-:-:S03]  /*2050*/  IADD3 R42, P1, PT, R42, R39, RZ ;  /* 0x000000272a2a7210 */ /* 0x000fc60007f3e0ff */
[----:B------:R-:W-:Y:S01]  /*2060*/  IMAD.X R17, RZ, RZ, RZ, P0 ;  /* 0x000000ffff117224 */ /* 0x000fe200000e06ff */
[----:B------:R-:W-:Y:S01]  /*2070*/  IADD3 R38, P2, PT, R38, R5, RZ ;  /* 0x0000000526267210 */ /* 0x000fe20007f5e0ff */
[----:B------:R-:W-:Y:S02]  /*2080*/  IMAD.X R43, RZ, RZ, RZ, P1 ;  /* 0x000000ffff2b7224 */ /* 0x000fe400008e06ff */
[----:B------:R-:W-:Y:S02]  /*2090*/  IMAD.MOV.U32 R5, RZ, RZ, RZ ;  /* 0x000000ffff057224 */ /* 0x000fe400078e00ff */
[----:B------:R-:W-:Y:S02]  /*20a0*/  IMAD.X R39, RZ, RZ, RZ, P2 ;  /* 0x000000ffff277224 */ /* 0x000fe400010e06ff */
[----:B------:R-:W-:-:S04]  /*20b0*/  IMAD.WIDE.U32 R16, R33, R31, R16 ;  /* 0x0000001f21107225 */ /* 0x000fc800078e0010 */
[----:B------:R-:W-:Y:S01]  /*20c0*/  IMAD.WIDE.U32 R42, R29, R46, R42 ;  /* 0x0000002e1d2a7225 */ /* 0x000fe200078e002a */
[----:B------:R-:W-:-:S03]  /*20d0*/  IADD3 R44, P0, PT, R45, R17, RZ ;  /* 0x000000112d2c7210 */ /* 0x000fc60007f1e0ff */
[----:B------:R-:W-:Y:S01]  /*20e0*/  IMAD.WIDE.U32 R38, R14, R48, R38 ;  /* 0x000000300e267225 */ /* 0x000fe200078e0026 */
[----:B------:R-:W-:-:S03]  /*20f0*/  IADD3 R16, P1, PT, R16, R43, RZ ;  /* 0x0000002b10107210 */ /* 0x000fc60007f3e0ff */
[----:B------:R-:W-:Y:S01]  /*2100*/  IMAD.WIDE.U32 R4, R12, R37, R4 ;  /* 0x000000250c047225 */ /* 0x000fe200078e0004 */
[----:B------:R-:W-:-:S03]  /*2110*/  IADD3 R42, P2, PT, R42, R39, RZ ;  /* 0x000000272a2a7210 */ /* 0x000fc60007f5e0ff */
[----:B------:R-:W-:Y:S01]  /*2120*/  IMAD.X R45, RZ, RZ, RZ, P0 ;  /* 0x000000ffff2d7224 */ /* 0x000fe200000e06ff */
[----:B------:R-:W-:Y:S01]  /*2130*/  IADD3 R38, P3, PT, R38, R5, RZ ;  /* 0x0000000526267210 */ /* 0x000fe20007f7e0ff */
[----:B------:R-:W-:Y:S02]  /*2140*/  IMAD.X R17, RZ, RZ, RZ, P1 ;  /* 0x000000ffff117224 */ /* 0x000fe400008e06ff */
[----:B------:R-:W-:Y:S02]  /*2150*/  IMAD.X R43, RZ, RZ, RZ, P2 ;  /* 0x000000ffff2b7224 */ /* 0x000fe400010e06ff */
[----:B------:R-:W-:Y:S02]  /*2160*/  IMAD.X R39, RZ, RZ, RZ, P3 ;  /* 0x000000ffff277224 */ /* 0x000fe400018e06ff */
[----:B------:R-:W-:-:S04]  /*2170*/  IMAD.WIDE.U32 R44, R34, R31, R44 ;  /* 0x0000001f222c7225 */ /* 0x000fc800078e002c */
[----:B------:R-:W-:-:S04]  /*2180*/  IMAD.WIDE.U32 R16, R32, R46, R16 ;  /* 0x0000002e20107225 */ /* 0x000fc800078e0010 */
[----:B------:R-:W-:Y:S01]  /*2190*/  IMAD.WIDE.U32 R42, R15, R48, R42 ;  /* 0x000000300f2a7225 */ /* 0x000fe200078e002a */
[----:B------:R-:W-:-:S03]  /*21a0*/  IADD3 R30, P0, PT, R44, R17, RZ ;  /* 0x000000112c1e7210 */ /* 0x000fc60007f1e0ff */
[----:B------:R-:W-:Y:S01]  /*21b0*/  IMAD.WIDE.U32 R38, R13, R37, R38 ;  /* 0x000000250d267225 */ /* 0x000fe200078e0026 */
[----:B------:R-:W-:Y:S02]  /*21c0*/  IADD3 R16, P1, PT, R16, R43, RZ ;  /* 0x0000002b10107210 */ /* 0x000fe40007f3e0ff */
[----:B------:R-:W-:Y:S02]  /*21d0*/  IADD3.X R31, PT, PT, RZ, RZ, RZ, P0, !PT ;  /* 0x000000ffff1f7210 */ /* 0x000fe400007fe4ff */
[----:B------:R-:W-:Y:S01]  /*21e0*/  IADD3 R42, P2, PT, R42, R39, RZ ;  /* 0x000000272a2a7210 */ /* 0x000fe20007f5e0ff */
[----:B------:R-:W-:Y:S02]  /*21f0*/  IMAD.X R17, RZ, RZ, RZ, P1 ;  /* 0x000000ffff117224 */ /* 0x000fe400008e06ff */
[----:B------:R-:W-:Y:S02]  /*2200*/  IMAD.MOV.U32 R39, RZ, RZ, RZ ;  /* 0x000000ffff277224 */ /* 0x000fe400078e00ff */
[----:B------:R-:W-:-:S02]  /*2210*/  IMAD.X R43, RZ, RZ, RZ, P2 ;  /* 0x000000ffff2b7224 */ /* 0x000fc400010e06ff */
        /* <DEDUP_REMOVED lines=44> */
[----:B------:R-:W-:Y:S01]  /*24e0*/  IMAD.MOV.U32 R17, RZ, RZ, RZ ;  /* 0x000000ffff117224 */ /* 0x000fe200078e00ff */
[----:B------:R-:W-:Y:S01]  /*24f0*/  IADD3.X R31, PT, PT, RZ, RZ, RZ, P2, !PT ;  /* 0x000000ffff1f7210 */ /* 0x000fe200017fe4ff */
        /* <DEDUP_REMOVED lines=30> */
[----:B------:R-:W-:-:S04]  /*26e0*/  IMAD.WIDE.U32 R48, R34, R36, R48 ;  /* 0x0000002422307225 */ /* 0x000fc800078e0030 */
        /* <DEDUP_REMOVED lines=18> */
[----:B------:R-:W-:-:S05]  /*2810*/  IADD3 R48, P0, PT, R49, R33, RZ ;  /* 0x0000002131307210 */ /* 0x000fca0007f1e0ff */
[----:B------:R-:W-:Y:S02]  /*2820*/  IMAD.X R49, RZ, RZ, RZ, P0 ;  /* 0x000000ffff317224 */ /* 0x000fe400000e06ff */
[----:B------:R-:W-:-:S04]  /*2830*/  IMAD.WIDE.U32 R34, R34, R35, R48 ;  /* 0x0000002322227225 */ /* 0x000fc800078e0030 */
[----:B------:R-:W-:-:S04]  /*2840*/  IMAD R7, R35, R7, R34 ;  /* 0x0000000723077224 */ /* 0x000fc800078e0222 */
[-C--:B------:R-:W-:Y:S02]  /*2850*/  IMAD R34, R22, R7.reuse, RZ ;  /* 0x0000000716227224 */ /* 0x080fe400078e02ff */
[----:B------:R-:W-:-:S04]  /*2860*/  IMAD.WIDE.U32 R44, R27, R7, RZ ;  /* 0x000000071b2c7225 */ /* 0x000fc800078e00ff */
[C---:B------:R-:W-:Y:S01]  /*2870*/  IMAD R11, R3.reuse, R35, R34 ;  /* 0x00000023030b7224 */ /* 0x040fe200078e0222 */
[----:B------:R-:W-:Y:S01]  /*2880*/  IADD3 R13, P0, PT, R42, -R44, RZ ;  /* 0x8000002c2a0d7210 */ /* 0x000fe20007f1e0ff */
[----:B------:R-:W-:Y:S02]  /*2890*/  IMAD R5, R3, R7, RZ ;  /* 0x0000000703057224 */ /* 0x000fe400078e02ff */
[----:B------:R-:W-:Y:S01]  /*28a0*/  IMAD.IADD R11, R32, 0x1, -R11 ;  /* 0x00000001200b7824 */ /* 0x000fe200078e0a0b */
[----:B------:R-:W-:Y:S01]  /*28b0*/  IADD3.X R34, PT, PT, R45, -0x1, RZ, P0, !PT ;  /* 0xffffffff2d227810 */ /* 0x000fe200007fe4ff */
[----:B------:R-:W-:Y:S02]  /*28c0*/  IMAD R5, R20, R35, R5 ;  /* 0x0000002314057224 */ /* 0x000fe400078e0205 */
[----:B------:R-:W-:-:S04]  /*28d0*/  IMAD.WIDE.U32 R32, R27, R11, RZ ;  /* 0x0000000b1b207225 */ /* 0x000fc800078e00ff */
[----:B------:R-:W-:Y:S01]  /*28e0*/  IMAD R5, R22, R11, R5 ;  /* 0x0000000b16057224 */ /* 0x000fe200078e0205 */
[----:B------:R-:W-:Y:S01]  /*28f0*/  IADD3 R9, P0, PT, R38, -R32, RZ ;  /* 0x8000002026097210 */ /* 0x000fe20007f1e0ff */
[-C--:B------:R-:W-:Y:S02]  /*2900*/  IMAD R32, R20, R7.reuse, RZ ;  /* 0x0000000714207224 */ /* 0x080fe400078e02ff */
[C---:B------:R-:W-:Y:S02]  /*2910*/  IMAD R15, R23.reuse, R7, RZ ;  /* 0x00000007170f7224 */ /* 0x040fe400078e02ff */
[----:B------:R-:W-:Y:S02]  /*2920*/  IMAD R32, R23, R35, R32 ;  /* 0x0000002317207224 */ /* 0x000fe400078e0220 */
[----:B------:R-:W-:Y:S02]  /*2930*/  IMAD.IADD R5, R40, 0x1, -R5 ;  /* 0x0000000128057824 */ /* 0x000fe400078e0a05 */
[----:B------:R-:W-:-:S02]  /*2940*/  IMAD R32, R3, R11, R32 ;  /* 0x0000000b03207224 */ /* 0x000fc400078e0220 */
[-C--:B------:R-:W-:Y:S02]  /*2950*/  IMAD R15, R24, R35.reuse, R15 ;  /* 0x00000023180f7224 */ /* 0x080fe400078e020f */
[C---:B------:R-:W-:Y:S02]  /*2960*/  IMAD R34, R27.reuse, R35, R34 ;  /* 0x000000231b227224 */ /* 0x040fe400078e0222 */
[----:B------:R-:W-:Y:S02]  /*2970*/  IMAD.X R19, RZ, RZ, -0x1, P0 ;  /* 0xffffffffff137424 */ /* 0x000fe400000e06ff */
[----:B------:R-:W-:-:S03]  /*2980*/  IMAD.WIDE.U32 R40, R27, R5, RZ ;  /* 0x000000051b287225 */ /* 0x000fc600078e00ff */
[----:B------:R-:W-:Y:S01]  /*2990*/  IADD3 R13, PT, PT, R13, -R19, -R33 ;  /* 0x800000130d0d7210 */ /* 0x000fe20007ffe821 */
[----:B------:R-:W-:Y:S01]  /*29a0*/  IMAD R29, R22, R5, R32 ;  /* 0x00000005161d7224 */ /* 0x000fe200078e0220 */
[----:B------:R-:W-:Y:S01]  /*29b0*/  IADD3 R4, P0, PT, R4, -R40, RZ ;  /* 0x8000002804047210 */ /* 0x000fe20007f1e0ff */
[----:B------:R-:W-:Y:S02]  /*29c0*/  IMAD R32, R20, R11, R15 ;  /* 0x0000000b14207224 */ /* 0x000fe400078e020f */
[-C--:B------:R-:W-:Y:S02]  /*29d0*/  IMAD R38, R24, R7.reuse, RZ ;  /* 0x0000000718267224 */ /* 0x080fe400078e02ff */
[-C--:B------:R-:W-:Y:S02]  /*29e0*/  IMAD R17, R25, R7.reuse, RZ ;  /* 0x0000000719117224 */ /* 0x080fe400078e02ff */
[----:B------:R-:W-:Y:S02]  /*29f0*/  IMAD R34, R26, R7, R34 ;  /* 0x000000071a227224 */ /* 0x000fe400078e0222 */
[----:B------:R-:W-:-:S02]  /*2a00*/  IMAD R7, R3, R5, R32 ;  /* 0x0000000503077224 */ /* 0x000fc400078e0220 */
[----:B------:R-:W-:Y:S02]  /*2a10*/  IMAD R38, R25, R35, R38 ;  /* 0x0000002319267224 */ /* 0x000fe400078e0226 */
[----:B------:R-:W-:Y:S02]  /*2a20*/  IMAD.IADD R29, R36, 0x1, -R29 ;  /* 0x00000001241d7824 */ /* 0x000fe400078e0a1d */
[----:B------:R-:W-:-:S04]  /*2a30*/  IMAD.WIDE.U32 R32, R26, R11, RZ ;  /* 0x0000000b1a207225 */ /* 0x000fc800078e00ff */
[----:B------:R-:W-:Y:S01]  /*2a40*/  IMAD.X R40, RZ, RZ, -0x1, P0 ;  /* 0xffffffffff287424 */ /* 0x000fe200000e06ff */
[----:B------:R-:W-:Y:S01]  /*2a50*/  IADD3 R13, P0, PT, -R32, R13, RZ ;  /* 0x0000000d200d7210 */ /* 0x000fe20007f1e1ff */
[----:B------:R-:W-:Y:S02]  /*2a60*/  IMAD R38, R23, R11, R38 ;  /* 0x0000000b17267224 */ /* 0x000fe400078e0226 */
[----:B------:R-:W-:Y:S01]  /*2a70*/  IMAD.WIDE.U32 R36, R27, R29, RZ ;  /* 0x0000001d1b247225 */ /* 0x000fe200078e00ff */
[----:B------:R-:W-:-:S03]  /*2a80*/  IADD3 R9, PT, PT, R9, -R40, -R41 ;  /* 0x8000002809097210 */ /* 0x000fc60007ffe829 */
[----:B------:R-:W-:Y:S01]  /*2a90*/  IMAD R7, R22, R29, R7 ;  /* 0x0000001d16077224 */ /* 0x000fe200078e0207 */
[----:B------:R-:W-:Y:S01]  /*2aa0*/  IADD3 R15, P1, PT, R6, -R36, RZ ;  /* 0x80000024060f7210 */ /* 0x000fe20007f3e0ff */
[----:B------:R-:W-:Y:S02]  /*2ab0*/  IMAD R38, R20, R5, R38 ;  /* 0x0000000514267224 */ /* 0x000fe400078e0226 */
[----:B------:R-:W-:Y:S02]  /*2ac0*/  IMAD R17, R26, R35, R17 ;  /* 0x000000231a117224 */ /* 0x000fe400078e0211 */
[----:B------:R-:W-:Y:S02]  /*2ad0*/  IMAD.IADD R14, R14, 0x1, -R7 ;  /* 0x000000010e0e7824 */ /* 0x000fe400078e0a07 */
[----:B------:R-:W-:Y:S02]  /*2ae0*/  IMAD.X R31, RZ, RZ, -0x1, P0 ;  /* 0xffffffffff1f7424 */ /* 0x000fe400000e06ff */
[----:B------:R-:W-:-:S03]  /*2af0*/  IMAD.WIDE.U32 R6, R26, R5, RZ ;  /* 0x000000051a067225 */ /* 0x000fc600078e00ff */
[----:B------:R-:W-:Y:S01]  /*2b00*/  IADD3 R34, PT, PT, R34, R31, R33 ;  /* 0x0000001f22227210 */ /* 0x000fe20007ffe021 */
[----:B------:R-:W-:Y:S02]  /*2b10*/  IMAD R19, R3, R29, R38 ;  /* 0x0000001d03137224 */ /* 0x000fe400078e0226 */
[----:B------:R-:W-:Y:S01]  /*2b20*/  IMAD R32, R24, R11, R17 ;  /* 0x0000000b18207224 */ /* 0x000fe200078e0211 */
[----:B------:R-:W-:Y:S01]  /*2b30*/  IADD3 R17, P0, PT, -R6, R9, RZ ;  /* 0x0000000906117210 */ /* 0x000fe20007f1e1ff */
[-C--:B------:R-:W-:Y:S02]  /*2b40*/  IMAD R31, R22, R14.reuse, R19 ;  /* 0x0000000e161f7224 */ /* 0x080fe400078e0213 */
[----:B------:R-:W-:Y:S02]  /*2b50*/  IMAD.X R35, RZ, RZ, -0x1, P1 ;  /* 0xffffffffff237424 */ /* 0x000fe400008e06ff */
[----:B------:R-:W-:Y:S02]  /*2b60*/  IMAD R19, R23, R5, R32 ;  /* 0x0000000517137224 */ /* 0x000fe400078e0220 */
[----:B------:R-:W-:Y:S01]  /*2b70*/  IMAD.WIDE.U32 R32, R27, R14, RZ ;  /* 0x0000000e1b207225 */ /* 0x000fe200078e00ff */
[----:B------:R-:W-:-:S03]  /*2b80*/  IADD3 R37, PT, PT, R4, -R35, -R37 ;  /* 0x8000002304257210 */ /* 0x000fc60007ffe825 */
[----:B------:R-:W-:Y:S02]  /*2b90*/  IMAD.X R6, RZ, RZ, -0x1, P0 ;  /* 0xffffffffff067424 */ /* 0x000fe400000e06ff */
[----:B------:R-:W-:Y:S01]  /*2ba0*/  IMAD R4, R20, R29, R19 ;  /* 0x0000001d14047224 */ /* 0x000fe200078e0213 */
[----:B------:R-:W-:Y:S01]  /*2bb0*/  IADD3 R19, P0, PT, R8, -R32, RZ ;  /* 0x8000002008137210 */ /* 0x000fe20007f1e0ff */
[----:B------:R-:W-:Y:S01]  /*2bc0*/  IMAD.WIDE.U32 R8, R25, R5, RZ ;  /* 0x0000000519087225 */ /* 0x000fe200078e00ff */
[----:B------:R-:W-:-:S03]  /*2bd0*/  IADD3 R13, PT, PT, R13, -R6, -R7 ;  /* 0x800000060d0d7210 */ /* 0x000fc60007ffe807 */
[----:B------:R-:W-:Y:S02]  /*2be0*/  IMAD.IADD R30, R30, 0x1, -R31 ;  /* 0x000000011e1e7824 */ /* 0x000fe400078e0a1f */
[----:B------:R-:W-:Y:S02]  /*2bf0*/  IMAD R7, R3, R14, R4 ;  /* 0x0000000e03077224 */ /* 0x000fe400078e0204 */
[----:B------:R-:W-:Y:S01]  /*2c00*/  IMAD.X R32, RZ, RZ, -0x1, P0 ;  /* 0xffffffffff207424 */ /* 0x000fe200000e06ff */
[----:B------:R-:W-:Y:S01]  /*2c10*/  IADD3 R13, P0, PT, -R8, R13, RZ ;  /* 0x0000000d080d7210 */ /* 0x000fe20007f1e1ff */
[-C--:B------:R-:W-:Y:S02]  /*2c20*/  IMAD R31, R22, R30.reuse, R7 ;  /* 0x0000001e161f7224 */ /* 0x080fe400078e0207 */
[----:B------:R-:W-:Y:S01]  /*2c30*/  IMAD.WIDE.U32 R6, R27, R30, RZ ;  /* 0x0000001e1b067225 */ /* 0x000fe200078e00ff */
[----:B------:R-:W-:-:S03]  /*2c40*/  IADD3 R15, PT, PT, R15, -R32, -R33 ;  /* 0x800000200f0f7210 */ /* 0x000fc60007ffe821 */
[----:B------:R-:W-:Y:S02]  /*2c50*/  IMAD R11, R25, R11, R34 ;  /* 0x0000000b190b7224 */ /* 0x000fe400078e0222 */
[----:B------:R-:W-:Y:S02]  /*2c60*/  IMAD.X R8, RZ, RZ, -0x1, P0 ;  /* 0xffffffffff087424 */ /* 0x000fe400000e06ff */
[----:B------:R-:W-:Y:S01]  /*2c70*/  IMAD.IADD R12, R12, 0x1, -R31 ;  /* 0x000000010c0c7824 */ /* 0x000fe200078e0a1f */
[----:B------:R-:W-:Y:S01]  /*2c80*/  IADD3 R31, P1, PT, R10, -R6, RZ ;  /* 0x800000060a1f7210 */ /* 0x000fe20007f3e0ff */
[----:B------:R-:W-:Y:S01]  /*2c90*/  IMAD.WIDE.U32 R32, R26, R29, RZ ;  /* 0x0000001d1a207225 */ /* 0x000fe200078e00ff */
[----:B------:R-:W-:-:S03]  /*2ca0*/  IADD3 R6, PT, PT, R11, R8, R9 ;  /* 0x000000080b067210 */ /* 0x000fc60007ffe009 */
[----:B------:R-:W-:Y:S01]  /*2cb0*/  IMAD.WIDE.U32 R10, R26, R14, RZ ;  /* 0x0000000e1a0a7225 */ /* 0x000fe200078e00ff */
[----:B------:R-:W-:-:S03]  /*2cc0*/  IADD3 R39, P0, PT, -R32, R37, RZ ;  /* 0x0000002520277210 */ /* 0x000fc60007f1e1ff */
[----:B------:R-:W-:Y:S01]  /*2cd0*/  IMAD.X R4, RZ, RZ, -0x1, P1 ;  /* 0xffffffffff047424 */ /* 0x000fe200008e06ff */
[----:B------:R-:W-:Y:S01]  /*2ce0*/  IADD3 R37, P1, PT, -R10, R15, RZ ;  /* 0x0000000f0a257210 */ /* 0x000fe20007f3e1ff */
[----:B------:R-:W-:-:S03]  /*2cf0*/  IMAD.WIDE.U32 R8, R27, R12, RZ ;  /* 0x0000000c1b087225 */ /* 0x000fc600078e00ff */
[----:B------:R-:W-:Y:S01]  /*2d00*/  IADD3 R19, PT, PT, R19, -R4, -R7 ;  /* 0x8000000413137210 */ /* 0x000fe20007ffe807 */
[----:B------:R-:W-:Y:S01]  /*2d10*/  IMAD.X R32, RZ, RZ, -0x1, P0 ;  /* 0xffffffffff207424 */ /* 0x000fe200000e06ff */
[----:B------:R-:W-:Y:S01]  /*2d20*/  IADD3 R4, P2, PT, R18, -R8, RZ ;  /* 0x8000000812047210 */ /* 0x000fe20007f5e0ff */
[----:B------:R-:W-:-:S03]  /*2d30*/  IMAD.WIDE.U32 R34, R26, R30, RZ ;  /* 0x0000001e1a227225 */ /* 0x000fc600078e00ff */
[----:B------:R-:W-:Y:S01]  /*2d40*/  IADD3 R7, PT, PT, R17, -R32, -R33 ;  /* 0x8000002011077210 */ /* 0x000fe20007ffe821 */
[----:B------:R-:W-:Y:S01]  /*2d50*/  IMAD.X R10, RZ, RZ, -0x1, P1 ;  /* 0xffffffffff0a7424 */ /* 0x000fe200008e06ff */
[----:B------:R-:W-:Y:S01]  /*2d60*/  IADD3 R17, P0, PT, -R34, R19, RZ ;  /* 0x0000001322117210 */ /* 0x000fe20007f1e1ff */
[----:B------:R-:W-:Y:S02]  /*2d70*/  IMAD.X R8, RZ, RZ, -0x1, P2 ;  /* 0xffffffffff087424 */ /* 0x000fe400010e06ff */
[----:B------:R-:W-:Y:S01]  /*2d80*/  IMAD R15, R24, R5, R6 ;  /* 0x00000005180f7224 */ /* 0x000fe200078e0206 */
[----:B------:R-:W-:Y:S01]  /*2d90*/  IADD3 R39, PT, PT, R39, -R10, -R11 ;  /* 0x8000000a27277210 */ /* 0x000fe20007ffe80b */
[----:B------:R-:W-:Y:S01]  /*2da0*/  IMAD.WIDE.U32 R10, R26, R12, RZ ;  /* 0x0000000c1a0a7225 */ /* 0x000fe200078e00ff */
[----:B------:R-:W-:Y:S02]  /*2db0*/  IADD3 R5, PT, PT, R31, -R8, -R9 ;  /* 0x800000081f057210 */ /* 0x000fe40007ffe809 */
[----:B------:R-:W-:Y:S01]  /*2dc0*/  IADD3.X R34, PT, PT, RZ, -0x1, RZ, P0, !PT ;  /* 0xffffffffff227810 */ /* 0x000fe200007fe4ff */
[----:B------:R-:W-:Y:S01]  /*2dd0*/  IMAD.WIDE.U32 R18, R25, R29, RZ ;  /* 0x0000001d19127225 */ /* 0x000fe200078e00ff */
[----:B------:R-:W-:-:S02]  /*2de0*/  IADD3 R5, P2, PT, -R10, R5, RZ ;  /* 0x000000050a057210 */ /* 0x000fc40007f5e1ff */
[----:B------:R-:W-:Y:S01]  /*2df0*/  IADD3 R31, PT, PT, R37, -R34, -R35 ;  /* 0x80000022251f7210 */ /* 0x000fe20007ffe823 */
[----:B------:R-:W-:Y:S01]  /*2e00*/  IMAD.WIDE.U32 R32, R25, R14, RZ ;  /* 0x0000000e19207225 */ /* 0x000fe200078e00ff */
[----:B------:R-:W-:-:S03]  /*2e10*/  IADD3 R35, P0, PT, -R18, R7, RZ ;  /* 0x0000000712237210 */ /* 0x000fc60007f1e1ff */
[----:B------:R-:W-:Y:S01]  /*2e20*/  IMAD.WIDE.U32 R8, R25, R30, RZ ;  /* 0x0000001e19087225 */ /* 0x000fe200078e00ff */
[----:B------:R-:W-:-:S03]  /*2e30*/  IADD3 R39, P1, PT, -R32, R39, RZ ;  /* 0x0000002720277210 */ /* 0x000fc60007f3e1ff */
[----:B------:R-:W-:Y:S02]  /*2e40*/  IMAD.X R10, RZ, RZ, -0x1, P2 ;  /* 0xffffffffff0a7424 */ /* 0x000fe400010e06ff */
        /* <DEDUP_REMOVED lines=8> */
[----:B------:R-:W-:Y:S01]  /*2ed0*/  IMAD.WIDE.U32 R10, R24, R12, RZ ;  /* 0x0000000c180a7225 */ /* 0x000fe200078e00ff */
[----:B------:R-:W-:-:S02]  /*2ee0*/  IADD3 R17, PT, PT, R35, -R32, -R33 ;  /* 0x8000002023117210 */ /* 0x000fc40007ffe821 */
[----:B------:R-:W-:Y:S01]  /*2ef0*/  IADD3 R39, PT, PT, R39, -R8, -R9 ;  /* 0x8000000827277210 */ /* 0x000fe20007ffe809 */
[----:B------:R-:W-:-:S04]  /*2f00*/  IMAD.WIDE.U32 R32, R24, R29, RZ ;  /* 0x0000001d18207225 */ /* 0x000fc800078e00ff */
[----:B------:R-:W-:Y:S01]  /*2f10*/  IMAD.X R34, RZ, RZ, -0x1, P0 ;  /* 0xffffffffff227424 */ /* 0x000fe200000e06ff */
[----:B------:R-:W-:Y:S01]  /*2f20*/  IADD3 R13, P0, PT, -R32, R13, RZ ;  /* 0x0000000d200d7210 */ /* 0x000fe20007f1e1ff */
[----:B------:R-:W-:-:S03]  /*2f30*/  IMAD.WIDE.U32 R8, R24, R30, RZ ;  /* 0x0000001e18087225 */ /* 0x000fc600078e00ff */
[----:B------:R-:W-:Y:S01]  /*2f40*/  IADD3 R7, PT, PT, R31, -R34, -R7 ;  /* 0x800000221f077210 */ /* 0x000fe20007ffe807 */
[----:B------:R-:W-:Y:S01]  /*2f50*/  IMAD.WIDE.U32 R18, R24, R14, RZ ;  /* 0x0000000e18127225 */ /* 0x000fe200078e00ff */
[----:B------:R-:W-:Y:S02]  /*2f60*/  IADD3 R31, P1, PT, -R8, R39, RZ ;  /* 0x00000027081f7210 */ /* 0x000fe40007f3e1ff */
[----:B------:R-:W-:Y:S01]  /*2f70*/  IADD3 R7, P2, PT, -R10, R7, RZ ;  /* 0x000000070a077210 */ /* 0x000fe20007f5e1ff */
[----:B------:R-:W-:Y:S01]  /*2f80*/  IMAD.X R32, RZ, RZ, -0x1, P0 ;  /* 0xffffffffff207424 */ /* 0x000fe200000e06ff */
[----:B------:R-:W-:Y:S01]  /*2f90*/  IADD3 R8, P0, PT, -R18, R17, RZ ;  /* 0x0000001112087210 */ /* 0x000fe20007f1e1ff */
[----:B------:R-:W-:Y:S02]  /*2fa0*/  IMAD.X R17, RZ, RZ, -0x1, P1 ;  /* 0xffffffffff117424 */ /* 0x000fe400008e06ff */
[----:B------:R0:W-:Y:S01]  /*2fb0*/  STL.128 [R1+0x60], R4 ;  /* 0x0000600401007387 */ /* 0x0001e20000100c00 */
[----:B------:R-:W-:Y:S01]  /*2fc0*/  IADD3 R18, PT, PT, R15, R32, R33 ;  /* 0x000000200f127210 */ /* 0x000fe20007ffe021 */
[----:B------:R-:W-:Y:S01]  /*2fd0*/  IMAD.X R15, RZ, RZ, -0x1, P2 ;  /* 0xffffffffff0f7424 */ /* 0x000fe200010e06ff */
[----:B------:R-:W-:Y:S01]  /*2fe0*/  IADD3 R17, PT, PT, R8, -R17, -R9 ;  /* 0x8000001108117210 */ /* 0x000fe20007ffe809 */
[----:B------:R-:W-:-:S03]  /*2ff0*/  IMAD.WIDE.U32 R8, R23, R12, RZ ;  /* 0x0000000c17087225 */ /* 0x000fc600078e00ff */
[----:B------:R-:W-:Y:S01]  /*3000*/  IADD3 R15, PT, PT, R31, -R15, -R11 ;  /* 0x8000000f1f0f7210 */ /* 0x000fe20007ffe80b */
[----:B------:R-:W-:Y:S02]  /*3010*/  IMAD.X R34, RZ, RZ, -0x1, P0 ;  /* 0xffffffffff227424 */ /* 0x000fe400000e06ff */
[----:B------:R-:W-:Y:S01]  /*3020*/  IMAD.WIDE.U32 R10, R23, R30, RZ ;  /* 0x0000001e170a7225 */ /* 0x000fe200078e00ff */
[----:B------:R-:W-:Y:S02]  /*3030*/  IADD3 R8, P2, PT, -R8, R15, RZ ;  /* 0x0000000f08087210 */ /* 0x000fe40007f5e1ff */
[----:B------:R-:W-:Y:S01]  /*3040*/  IADD3 R13, PT, PT, R13, -R34, -R19 ;  /* 0x800000220d0d7210 */ /* 0x000fe20007ffe813 */
[----:B------:R-:W-:Y:S01]  /*3050*/  IMAD.WIDE.U32 R32, R23, R14, RZ ;  /* 0x0000000e17207225 */ /* 0x000fe200078e00ff */
[----:B------:R-:W-:-:S03]  /*3060*/  IADD3 R10, P1, PT, -R10, R17, RZ ;  /* 0x000000110a0a7210 */ /* 0x000fc60007f3e1ff */
[----:B------:R-:W-:Y:S01]  /*3070*/  IMAD R29, R23, R29, R18 ;  /* 0x0000001d171d7224 */ /* 0x000fe200078e0212 */
[----:B------:R-:W-:Y:S01]  /*3080*/  IADD3 R17, P0, PT, -R32, R13, RZ ;  /* 0x0000000d20117210 */ /* 0x000fe20007f1e1ff */
[----:B------:R-:W-:Y:S02]  /*3090*/  IMAD.X R13, RZ, RZ, -0x1, P2 ;  /* 0xffffffffff0d7424 */ /* 0x000fe400010e06ff */
[----:B------:R-:W-:-:S03]  /*30a0*/  IMAD.WIDE.U32 R18, R20, R12, RZ ;  /* 0x0000000c14127225 */ /* 0x000fc600078e00ff */
[----:B------:R-:W-:Y:S01]  /*30b0*/  IADD3 R9, PT, PT, R10, -R13, -R9 ;  /* 0x8000000d0a097210 */ /* 0x000fe20007ffe809 */
[----:B------:R-:W-:Y:S02]  /*30c0*/  IMAD.X R15, RZ, RZ, -0x1, P1 ;  /* 0xffffffffff0f7424 */ /* 0x000fe400008e06ff */
[----:B------:R-:W-:Y:S01]  /*30d0*/  IMAD.X R32, RZ, RZ, -0x1, P0 ;  /* 0xffffffffff207424 */ /* 0x000fe200000e06ff */
[----:B------:R-:W-:Y:S01]  /*30e0*/  IADD3 R9, P1, PT, -R18, R9, RZ ;  /* 0x0000000912097210 */ /* 0x000fe20007f3e1ff */
[----:B------:R-:W-:Y:S01]  /*30f0*/  IMAD.WIDE.U32 R34, R20, R30, RZ ;  /* 0x0000001e14227225 */ /* 0x000fe200078e00ff */
[----:B------:R-:W-:Y:S02]  /*3100*/  IADD3 R11, PT, PT, R17, -R15, -R11 ;  /* 0x8000000f110b7210 */ /* 0x000fe40007ffe80b */
[----:B------:R-:W-:Y:S01]  /*3110*/  IADD3 R29, PT, PT, R29, R32, R33 ;  /* 0x000000201d1d7210 */ /* 0x000fe20007ffe021 */
[----:B------:R-:W-:Y:S01]  /*3120*/  IMAD.X R13, RZ, RZ, -0x1, P1 ;  /* 0xffffffffff0d7424 */ /* 0x000fe200008e06ff */
[----:B------:R-:W-:Y:S01]  /*3130*/  IADD3 R18, P0, PT, -R34, R11, RZ ;  /* 0x0000000b22127210 */ /* 0x000fe20007f1e1ff */
[----:B------:R-:W-:-:S03]  /*3140*/  IMAD.WIDE.U32 R10, R3, R12, RZ ;  /* 0x0000000c030a7225 */ /* 0x000fc600078e00ff */
[----:B------:R-:W-:Y:S01]  /*3150*/  IADD3 R19, PT, PT, R18, -R13, -R19 ;  /* 0x8000000d12137210 */ /* 0x000fe20007ffe813 */
[----:B------:R-:W-:Y:S02]  /*3160*/  IMAD R29, R20, R14, R29 ;  /* 0x0000000e141d7224 */ /* 0x000fe400078e021d */
[----:B------:R-:W-:Y:S01]  /*3170*/  IMAD.X R34, RZ, RZ, -0x1, P0 ;  /* 0xffffffffff227424 */ /* 0x000fe200000e06ff */
[----:B------:R-:W-:-:S04]  /*3180*/  IADD3 R10, P0, PT, -R10, R19, RZ ;  /* 0x000000130a0a7210 */ /* 0x000fc80007f1e1ff */
[----:B------:R-:W-:Y:S01]  /*3190*/  IADD3 R29, PT, PT, R29, R34, R35 ;  /* 0x000000221d1d7210 */ /* 0x000fe20007ffe023 */
[----:B------:R-:W-:-:S04]  /*31a0*/  IMAD.X R13, RZ, RZ, -0x1, P0 ;  /* 0xffffffffff0d7424 */ /* 0x000fc800000e06ff */
[----:B------:R-:W-:-:S05]  /*31b0*/  IMAD R29, R3, R30, R29 ;  /* 0x0000001e031d7224 */ /* 0x000fca00078e021d */
[----:B------:R-:W-:-:S05]  /*31c0*/  IADD3 R29, PT, PT, R29, R13, R11 ;  /* 0x0000000d1d1d7210 */ /* 0x000fca0007ffe00b */
[----:B------:R-:W-:-:S04]  /*31d0*/  IMAD R11, R22, R12, R29 ;  /* 0x0000000c160b7224 */ /* 0x000fc800078e021d */
[----:B------:R-:W-:-:S05]  /*31e0*/  IMAD.IADD R11, R16, 0x1, -R11 ;  /* 0x00000001100b7824 */ /* 0x000fca00078e0a0b */
[----:B------:R0:W-:Y:S01]  /*31f0*/  STL.128 [R1+0x70], R8 ;  /* 0x0000700801007387 */ /* 0x0001e20000100c00 */
[----:B------:R-:W-:-:S13]  /*3200*/  ISETP.GT.U32.AND P0, PT, R11, R22, PT ;  /* 0x000000160b00720c */ /* 0x000fda0003f04070 */
        /* <DEDUP_REMOVED lines=32> */
.L_x_9:
[----:B------:R-:W-:Y:S05]  /*3410*/  BSYNC.RELIABLE B3 ;  /* 0x0000000000037941 */ /* 0x000fea0003800100 */
.L_x_8:
[----:B------:R-:W-:Y:S02]  /*3420*/  IADD3 R18, P0, PT, R0, 0x60, RZ ;  /* 0x0000006000127810 */ /* 0x000fe40007f1e0ff */
[----:B------:R-:W-:Y:S02]  /*3430*/  MOV R16, 0x3480 ;  /* 0x0000348000107802 */ /* 0x000fe40000000f00 */
[----:B0-----:R-:W-:Y:S01]  /*3440*/  MOV R10, R18 ;  /* 0x00000012000a7202 */ /* 0x001fe20000000f00 */
[----:B------:R-:W-:-:S04]  /*3450*/  IMAD.X R7, RZ, RZ, R2, P0 ;  /* 0x000000ffff077224 */ /* 0x000fc800000e0602 */
[----:B------:R-:W-:-:S07]  /*3460*/  IMAD.MOV.U32 R11, RZ, RZ, R7 ;  /* 0x000000ffff0b7224 */ /* 0x000fce00078e0007 */
[----:B------:R-:W-:Y:S05]  /*3470*/  CALL.REL.NOINC `($perform_msm_kernel$_Z6fe_subPjPKjS1_S1_) ;  /* 0x0000001800887944 */ /* 0x000fea0003c00000 */
.L_x_10:
[----:B------:R-:W-:Y:S05]  /*3480*/  BSYNC.RECONVERGENT B2 ;  /* 0x0000000000027941 */ /* 0x000fea0003800200 */
.L_x_7:
[----:B------:R-:W2:Y:S04]  /*3490*/  LDL.128 R16, [R1] ;  /* 0x0000000001107983 */ /* 0x000ea80000100c00 */
[----:B------:R-:W2:Y:S04]  /*34a0*/  LDL.128 R12, [R1+0x40] ;  /* 0x00004000010c7983 */ /* 0x000ea80000100c00 */
[----:B0-----:R-:W3:Y:S04]  /*34b0*/  LDL.128 R4, [R1+0x10] ;  /* 0x0000100001047983 */ /* 0x001ee80000100c00 */
[----:B------:R-:W3:Y:S01]  /*34c0*/  LDL.128 R8, [R1+0x50] ;  /* 0x0000500001087983 */ /* 0x000ee20000100c00 */
[----:B------:R-:W-:Y:S04]  /*34d0*/  BSSY.RECONVERGENT B2, `(.L_x_11) ;  /* 0x000003f000027945 */ /* 0x000fe80003800200 */
[----:B------:R-:W-:Y:S01]  /*34e0*/  BSSY.RELIABLE B3, `(.L_x_12) ;  /* 0x0000037000037945 */ /* 0x000fe20003800100 */
[----:B--2---:R-:W-:-:S05]  /*34f0*/  IMAD.IADD R12, R16, 0x1, R12 ;  /* 0x00000001100c7824 */ /* 0x004fca00078e020c */
[----:B------:R-:W-:-:S04]  /*3500*/  ISETP.GE.U32.AND P0, PT, R12, R16, PT ;  /* 0x000000100c00720c */ /* 0x000fc80003f06070 */
[----:B------:R-:W-:-:S04]  /*3510*/  SEL R16, RZ, 0x1, P0 ;  /* 0x00000001ff107807 */ /* 0x000fc80000000000 */
[----:B------:R-:W-:-:S04]  /*3520*/  IADD3 R13, P0, P1, R13, R16, R17 ;  /* 0x000000100d0d7210 */ /* 0x000fc8000791e011 */
[----:B------:R-:W-:-:S04]  /*3530*/  IADD3.X R17, PT, PT, RZ, RZ, RZ, P0, P1 ;  /* 0x000000ffff117210 */ /* 0x000fc800007e24ff */
[----:B------:R-:W-:-:S04]  /*3540*/  IADD3 R14, P0, P1, R14, R17, R18 ;  /* 0x000000110e0e7210 */ /* 0x000fc8000791e012 */
[----:B------:R-:W-:-:S04]  /*3550*/  IADD3.X R16, PT, PT, RZ, RZ, RZ, P0, P1 ;  /* 0x000000ffff107210 */ /* 0x000fc800007e24ff */
[----:B------:R-:W-:-:S04]  /*3560*/  IADD3 R15, P0, P1, R15, R16, R19 ;  /* 0x000000100f0f7210 */ /* 0x000fc8000791e013 */
[----:B------:R-:W-:Y:S01]  /*3570*/  IADD3.X R17, PT, PT, RZ, RZ, RZ, P0, P1 ;  /* 0x000000ffff117210 */ /* 0x000fe200007e24ff */
[----:B------:R0:W-:Y:S03]  /*3580*/  STL.128 [R1], R12 ;  /* 0x0000000c01007387 */ /* 0x0001e60000100c00 */
[----:B---3--:R-:W-:-:S04]  /*3590*/  IADD3 R4, P0, P1, R8, R17, R4 ;  /* 0x0000001108047210 */ /* 0x008fc8000791e004 */
[----:B------:R-:W-:-:S04]  /*35a0*/  IADD3.X R8, PT, PT, RZ, RZ, RZ, P0, P1 ;  /* 0x000000ffff087210 */ /* 0x000fc800007e24ff */
[----:B------:R-:W-:-:S04]  /*35b0*/  IADD3 R5, P0, P1, R9, R8, R5 ;  /* 0x0000000809057210 */ /* 0x000fc8000791e005 */
[----:B------:R-:W-:-:S04]  /*35c0*/  IADD3.X R9, PT, PT, RZ, RZ, RZ, P0, P1 ;  /* 0x000000ffff097210 */ /* 0x000fc800007e24ff */
[----:B------:R-:W-:-:S04]  /*35d0*/  IADD3 R6, P0, P1, R10, R9, R6 ;  /* 0x000000090a067210 */ /* 0x000fc8000791e006 */
[----:B------:R-:W-:-:S04]  /*35e0*/  IADD3.X R8, PT, PT, RZ, RZ, RZ, P0, P1 ;  /* 0x000000ffff087210 */ /* 0x000fc800007e24ff */
[----:B------:R-:W-:-:S04]  /*35f0*/  IADD3 R7, P2, P3, R11, R8, R7 ;  /* 0x000000080b077210 */ /* 0x000fc80007b5e007 */
[----:B------:R-:W-:Y:S01]  /*3600*/  ISETP.GE.U32.AND P0, PT, R22, R7, PT ;  /* 0x000000071600720c */ /* 0x000fe20003f06070 */
[----:B------:R0:W-:Y:S01]  /*3610*/  STL.128 [R1+0x10], R4 ;  /* 0x0000100401007387 */ /* 0x0001e20000100c00 */
[----:B------:R-:W-:Y:S02]  /*3620*/  ISETP.GT.U32.AND P1, PT, R7, -0x1, PT ;  /* 0xffffffff0700780c */ /* 0x000fe40003f24070 */
[----:B------:R-:W-:-:S04]  /*3630*/  IADD3.X R8, PT, PT, RZ, RZ, RZ, P2, P3 ;  /* 0x000000ffff087210 */ /* 0x000fc800017e64ff */
[----:B------:R-:W-:-:S13]  /*3640*/  ISETP.GT.U32.OR.EX P0, PT, R8, RZ, !P0, P1 ;  /* 0x000000ff0800720c */ /* 0x000fda0004704510 */
[----:B0-----:R-:W-:Y:S05]  /*3650*/  @P0 BRA `(.L_x_13) ;  /* 0x00000000007c0947 */ /* 0x001fea0003800000 */
        /* <DEDUP_REMOVED lines=25> */
[----:B------:R-:W-:-:S04]  /*37f0*/  ISETP.GE.U32.AND P0, PT, R12, R27, PT ;  /* 0x0000001b0c00720c */ /* 0x000fc80003f06070 */
[----:B------:R-:W-:-:S04]  /*3800*/  ISETP.GT.U32.OR P0, PT, R26, R13, !P0 ;  /* 0x0000000d1a00720c */ /* 0x000fc80004704470 */
[----:B------:R-:W-:-:S04]  /*3810*/  ISETP.GE.U32.AND P0, PT, R26, R13, P0 ;  /* 0x0000000d1a00720c */ /* 0x000fc80000706070 */
[----:B------:R-:W-:-:S13]  /*3820*/  ISETP.GT.U32.OR P0, PT, R25, R14, P0 ;  /* 0x0000000e1900720c */ /* 0x000fda0000704470 */
[----:B------:R-:W-:Y:S05]  /*3830*/  @P0 BREAK.RELIABLE B3 ;  /* 0x0000000000030942 */ /* 0x000fea0003800100 */
[----:B------:R-:W-:Y:S05]  /*3840*/  @P0 BRA `(.L_x_14) ;  /* 0x00000000001c0947 */ /* 0x000fea0003800000 */
.L_x_13:
[----:B------:R-:W-:Y:S05]  /*3850*/  BSYNC.RELIABLE B3 ;  /* 0x0000000000037941 */ /* 0x000fea0003800100 */
.L_x_12:
[----:B------:R-:W-:Y:S01]  /*3860*/  IMAD.MOV.U32 R18, RZ, RZ, R0 ;  /* 0x000000ffff127224 */ /* 0x000fe200078e0000 */
[----:B------:R-:W-:Y:S01]  /*3870*/  MOV R16, 0x38c0 ;  /* 0x000038c000107802 */ /* 0x000fe20000000f00 */
[----:B------:R-:W-:Y:S02]  /*3880*/  IMAD.MOV.U32 R7, RZ, RZ, R2 ;  /* 0x000000ffff077224 */ /* 0x000fe400078e0002 */
[----:B------:R-:W-:Y:S02]  /*3890*/  IMAD.MOV.U32 R10, RZ, RZ, R0 ;  /* 0x000000ffff0a7224 */ /* 0x000fe400078e0000 */
[----:B------:R-:W-:-:S07]  /*38a0*/  IMAD.MOV.U32 R11, RZ, RZ, R2 ;  /* 0x000000ffff0b7224 */ /* 0x000fce00078e0002 */
[----:B------:R-:W-:Y:S05]  /*38b0*/  CALL.REL.NOINC `($perform_msm_kernel$_Z6fe_subPjPKjS1_S1_) ;  /* 0x0000001400787944 */ /* 0x000fea0003c00000 */
.L_x_14:
[----:B------:R-:W-:Y:S05]  /*38c0*/  BSYNC.RECONVERGENT B2 ;  /* 0x0000000000027941 */ /* 0x000fea0003800200 */
.L_x_11:
[----:B------:R-:W2:Y:S04]  /*38d0*/  LDL.128 R16, [R1+0x20] ;  /* 0x0000200001107983 */ /* 0x000ea80000100c00 */
[----:B------:R-:W2:Y:S04]  /*38e0*/  LDL.128 R12, [R1+0x60] ;  /* 0x00006000010c7983 */ /* 0x000ea80000100c00 */
[----:B------:R-:W3:Y:S04]  /*38f0*/  LDL.128 R4, [R1+0x30] ;  /* 0x0000300001047983 */ /* 0x000ee80000100c00 */
        /* <DEDUP_REMOVED lines=12> */
[----:B------:R0:W-:Y:S03]  /*39c0*/  STL.128 [R1+0x20], R12 ;  /* 0x0000200c01007387 */ /* 0x0001e60000100c00 */
        /* <DEDUP_REMOVED lines=44> */
.L_x_17:
[----:B------:R-:W-:Y:S05]  /*3c90*/  BSYNC.RELIABLE B3 ;  /* 0x0000000000037941 */ /* 0x000fea0003800100 */
.L_x_16:
[----:B------:R-:W-:Y:S02]  /*3ca0*/  IADD3 R18, P0, PT, R0, 0x20, RZ ;  /* 0x0000002000127810 */ /* 0x000fe40007f1e0ff */
[----:B------:R-:W-:-:S03]  /*3cb0*/  MOV R16, 0x3d00 ;  /* 0x00003d0000107802 */ /* 0x000fc60000000f00 */
[----:B------:R-:W-:Y:S02]  /*3cc0*/  IMAD.X R7, RZ, RZ, R2, P0 ;  /* 0x000000ffff077224 */ /* 0x000fe400000e0602 */
[----:B------:R-:W-:Y:S02]  /*3cd0*/  IMAD.MOV.U32 R10, RZ, RZ, R18 ;  /* 0x000000ffff0a7224 */ /* 0x000fe400078e0012 */
[----:B------:R-:W-:-:S07]  /*3ce0*/  IMAD.MOV.U32 R11, RZ, RZ, R7 ;  /* 0x000000ffff0b7224 */ /* 0x000fce00078e0007 */
[----:B------:R-:W-:Y:S05]  /*3cf0*/  CALL.REL.NOINC `($perform_msm_kernel$_Z6fe_subPjPKjS1_S1_) ;  /* 0x0000001000687944 */ /* 0x000fea0003c00000 */
.L_x_18:
[----:B------:R-:W-:Y:S05]  /*3d00*/  BSYNC.RECONVERGENT B2 ;  /* 0x0000000000027941 */ /* 0x000fea0003800200 */
.L_x_15:
[----:B------:R-:W0:Y:S01]  /*3d10*/  LDCU UR9, c[0x0][0x370] ;  /* 0x00006e00ff0977ac */ /* 0x000e220008000800 */
[----:B------:R-:W0:Y:S02]  /*3d20*/  LDC R5, c[0x0][0x360] ;  /* 0x0000d800ff057b82 */ /* 0x000e240000000800 */
[----:B0-----:R-:W-:-:S05]  /*3d30*/  IMAD R28, R5, UR9, R28 ;  /* 0x00000009051c7c24 */ /* 0x001fca000f8e021c */
[----:B------:R-:W-:-:S13]  /*3d40*/  ISETP.GE.U32.AND P0, PT, R28, UR8, PT ;  /* 0x000000081c007c0c */ /* 0x000fda000bf06070 */
[----:B------:R-:W-:Y:S05]  /*3d50*/  @!P0 BRA `(.L_x_19) ;  /* 0xffffffc400488947 */ /* 0x000fea000383ffff */
[----:B------:R-:W-:Y:S05]  /*3d60*/  BSYNC.RECONVERGENT B0 ;  /* 0x0000000000007941 */ /* 0x000fea0003800200 */
.L_x_2:
[----:B------:R0:W5:Y:S04]  /*3d70*/  LDL.128 R16, [R1] ;  /* 0x0000000001107983 */ /* 0x0001680000100c00 */
[----:B------:R0:W5:Y:S04]  /*3d80*/  LDL.128 R4, [R1+0x20] ;  /* 0x0000200001047983 */ /* 0x0001680000100c00 */
[----:B------:R0:W5:Y:S04]  /*3d90*/  LDL.128 R8, [R1+0x10] ;  /* 0x0000100001087983 */ /* 0x0001680000100c00 */
[----:B------:R0:W5:Y:S02]  /*3da0*/  LDL.128 R12, [R1+0x30] ;  /* 0x00003000010c7983 */ /* 0x0001640000100c00 */
.L_x_1:
[----:B-1----:R-:W-:Y:S05]  /*3db0*/  BSYNC.RECONVERGENT B1 ;  /* 0x0000000000017941 */ /* 0x002fea0003800200 */
.L_x_0:
[----:B------:R-:W-:Y:S05]  /*3dc0*/  WARPSYNC.ALL ;  /* 0x0000000000007948 */ /* 0x000fea0003800000 */
[----:B------:R-:W1:Y:S01]  /*3dd0*/  S2R R21, SR_CgaCtaId ;  /* 0x0000000000157919 */ /* 0x000e620000008800 */
[----:B------:R-:W-:Y:S01]  /*3de0*/  MOV R2, 0x400 ;  /* 0x0000040000027802 */ /* 0x000fe20000000f00 */
[----:B------:R-:W2:Y:S01]  /*3df0*/  LDCU UR8, c[0x0][0x360] ;  /* 0x00006c00ff0877ac */ /* 0x000ea20008000800 */
[----:B------:R-:W3:Y:S01]  /*3e00*/  S2R R0, SR_TID.X ;  /* 0x0000000000007919 */ /* 0x000ee20000002100 */
[----:B--2---:R-:W-:Y:S01]  /*3e10*/  UISETP.GE.U32.AND UP0, UPT, UR8, 0x2, UPT ;  /* 0x000000020800788c */ /* 0x004fe2000bf06070 */
[----:B-1----:R-:W-:-:S05]  /*3e20*/  LEA R21, R21, R2, 0x18 ;  /* 0x0000000215157211 */ /* 0x002fca00078ec0ff */
[----:B---3--:R-:W-:-:S05]  /*3e30*/  IMAD R2, R0, 0x40, R21 ;  /* 0x0000004000027824 */ /* 0x008fca00078e0215 */
[----:B-----5:R1:W-:Y:S04]  /*3e40*/  STS [R2], R16 ;  /* 0x0000001002007388 */ /* 0x0203e80000000800 */
[----:B------:R1:W-:Y:S04]  /*3e50*/  STS [R2+0x20], R4 ;  /* 0x0000200402007388 */ /* 0x0003e80000000800 */
        /* <DEDUP_REMOVED lines=13> */
[----:B------:R1:W-:Y:S01]  /*3f30*/  STS [R2+0x3c], R15 ;  /* 0x00003c0f02007388 */ /* 0x0003e20000000800 */
[----:B------:R-:W-:Y:S06]  /*3f40*/  BAR.SYNC.DEFER_BLOCKING 0x0 ;  /* 0x0000000000007b1d */ /* 0x000fec0000010000 */
[----:B------:R-:W-:Y:S05]  /*3f50*/  BRA.U !UP0, `(.L_x_20) ;  /* 0x0000000d08647547 */ /* 0x000fea000b800000 */
[----:B-1----:R-:W1:Y:S01]  /*3f60*/  S2R R4, SR_SWINHI ;  /* 0x0000000000047919 */ /* 0x002e620000002f00 */
[----:B------:R-:W-:Y:S01]  /*3f70*/  IMAD.U32 R13, RZ, RZ, UR8 ;  /* 0x00000008ff0d7e24 */ /* 0x000fe2000f8e00ff */
[----:B------:R-:W-:Y:S02]  /*3f80*/  MOV R20, R21 ;  /* 0x0000001500147202 */ /* 0x000fe40000000f00 */
[----:B-1----:R-:W-:-:S03]  /*3f90*/  MOV R21, R4 ;  /* 0x0000000400157202 */ /* 0x002fc60000000f00 */
[----:B------:R-:W-:-:S03]  /*3fa0*/  IMAD.WIDE.U32 R20, R0, 0x40, R20 ;  /* 0x0000004000147825 */ /* 0x000fc600078e0014 */
[----:B------:R-:W-:-:S05]  /*3fb0*/  IADD3 R3, P0, PT, R20, 0x20, RZ ;  /* 0x0000002014037810 */ /* 0x000fca0007f1e0ff */
[----:B------:R-:W-:-:S08]  /*3fc0*/  IMAD.X R12, RZ, RZ, R21, P0 ;  /* 0x000000ffff0c7224 */ /* 0x000fd000000e0615 */
.L_x_29:
[--C-:B------:R-:W-:Y:S01]  /*3fd0*/  IMAD.MOV.U32 R14, RZ, RZ, R13.reuse ;  /* 0x000000ffff0e7224 */ /* 0x100fe200078e000d */
[----:B------:R-:W-:Y:S01]  /*3fe0*/  SHF.R.U32.HI R13, RZ, 0x1, R13 ;  /* 0x00000001ff0d7819 */ /* 0x000fe2000001160d */
[----:B------:R-:W-:Y:S03]  /*3ff0*/  BSSY.RECONVERGENT B0, `(.L_x_21) ;  /* 0x00000cc000007945 */ /* 0x000fe60003800200 */
[----:B------:R-:W-:-:S13]  /*4000*/  ISETP.GE.U32.AND P0, PT, R0, R13, PT ;  /* 0x0000000d0000720c */ /* 0x000fda0003f06070 */
[----:B------:R-:W-:Y:S05]  /*4010*/  @P0 BRA `(.L_x_22) ;  /* 0x0000000c00240947 */ /* 0x000fea0003800000 */
[----:B------:R-:W-:Y:S01]  /*4020*/  IMAD R15, R13, 0x40, R2 ;  /* 0x000000400d0f7824 */ /* 0x000fe200078e0202 */
[----:B------:R-:W-:Y:S01]  /*4030*/  LDS R4, [R2] ;  /* 0x0000000002047984 */ /* 0x000fe20000000800 */
[----:B------:R-:W-:Y:S04]  /*4040*/  BSSY.RECONVERGENT B1, `(.L_x_23) ;  /* 0x0000063000017945 */ /* 0x000fe80003800200 */
[----:B------:R-:W-:Y:S01]  /*4050*/  BSSY.RELIABLE B2, `(.L_x_24) ;  /* 0x000005b000027945 */ /* 0x000fe20003800100 */
[----:B------:R-:W1:Y:S04]  /*4060*/  LDS R5, [R15] ;  /* 0x000000000f057984 */ /* 0x000e680000000800 */
[----:B------:R-:W-:Y:S01]  /*4070*/  LDS R8, [R2+0x4] ;  /* 0x0000040002087984 */ /* 0x000fe20000000800 */
[----:B-1----:R-:W-:-:S05]  /*4080*/  IMAD.IADD R5, R4, 0x1, R5 ;  /* 0x0000000104057824 */ /* 0x002fca00078e0205 */
[----:B------:R-:W-:Y:S01]  /*4090*/  STS [R2], R5 ;  /* 0x0000000502007388 */ /* 0x000fe20000000800 */
[----:B------:R-:W-:-:S03]  /*40a0*/  ISETP.GE.U32.AND P0, PT, R5, R4, PT ;  /* 0x000000040500720c */ /* 0x000fc60003f06070 */
[----:B------:R-:W1:Y:S01]  /*40b0*/  LDS R6, [R15+0x4] ;  /* 0x000004000f067984 */ /* 0x000e620000000800 */
[----:B------:R-:W-:-:S04]  /*40c0*/  SEL R7, RZ, 0x1, P0 ;  /* 0x00000001ff077807 */ /* 0x000fc80000000000 */
[----:B-1----:R-:W-:Y:S02]  /*40d0*/  IADD3 R9, P0, P1, R6, R7, R8 ;  /* 0x0000000706097210 */ /* 0x002fe4000791e008 */
[----:B------:R-:W-:Y:S02]  /*40e0*/  LDS R6, [R2+0x8] ;  /* 0x0000080002067984 */ /* 0x000fe40000000800 */
[----:B------:R-:W-:Y:S02]  /*40f0*/  IADD3.X R7, PT, PT, RZ, RZ, RZ, P0, P1 ;  /* 0x000000ffff077210 */ /* 0x000fe400007e24ff */
[----:B------:R-:W-:Y:S04]  /*4100*/  STS [R2+0x4], R9 ;  /* 0x0000040902007388 */ /* 0x000fe80000000800 */
[----:B------:R-:W1:Y:S02]  /*4110*/  LDS R4, [R15+0x8] ;  /* 0x000008000f047984 */ /* 0x000e640000000800 */
[----:B-1----:R-:W-:-:S02]  /*4120*/  IADD3 R11, P0, P1, R4, R7, R6 ;  /* 0x00000007040b7210 */ /* 0x002fc4000791e006 */
        /* <DEDUP_REMOVED lines=24> */
[----:B-1----:R-:W-:-:S04]  /*42b0*/  IADD3 R27, P1, P2, R4, R7, R6 ;  /* 0x00000007041b7210 */ /* 0x002fc80007a3e006 */
[----:B------:R-:W-:Y:S01]  /*42c0*/  ISETP.GE.U32.AND P0, PT, R27, RZ, PT ;  /* 0x000000ff1b00720c */ /* 0x000fe20003f06070 */
[----:B------:R1:W-:Y:S01]  /*42d0*/  STS [R2+0x1c], R27 ;  /* 0x00001c1b02007388 */ /* 0x0003e20000000800 */
[----:B------:R-:W-:-:S04]  /*42e0*/  IADD3.X R4, PT, PT, RZ, RZ, RZ, P1, P2 ;  /* 0x000000ffff047210 */ /* 0x000fc80000fe44ff */
[----:B------:R-:W-:-:S13]  /*42f0*/  ISETP.GE.U32.AND.EX P0, PT, R4, 0x1, PT, P0 ;  /* 0x000000010400780c */ /* 0x000fda0003f06100 */
[----:B-1----:R-:W-:Y:S05]  /*4300*/  @P0 BRA `(.L_x_25) ;  /* 0x0000000000bc0947 */ /* 0x002fea0003800000 */
[----:B------:R-:W1:Y:S02]  /*4310*/  LDC.64 R6, c[0x0][0x3a0] ;  /* 0x0000e800ff067b82 */ /* 0x000e640000000a00 */
[----:B-1----:R-:W2:Y:S02]  /*4320*/  LDG.E R4, desc[UR6][R6.64+0x1c] ;  /* 0x00001c0606047981 */ /* 0x002ea4000c1e1900 */
[----:B--2---:R-:W-:-:S13]  /*4330*/  ISETP.GE.U32.AND P0, PT, R4, R27, PT ;  /* 0x0000001b0400720c */ /* 0x004fda0003f06070 */
[----:B------:R-:W-:Y:S05]  /*4340*/  @!P0 BRA `(.L_x_25) ;  /* 0x0000000000ac8947 */ /* 0x000fea0003800000 */
[----:B------:R-:W-:-:S13]  /*4350*/  ISETP.GT.U32.AND P0, PT, R4, R27, PT ;  /* 0x0000001b0400720c */ /* 0x000fda0003f04070 */
[----:B------:R-:W-:Y:S05]  /*4360*/  @P0 BREAK.RELIABLE B2 ;  /* 0x0000000000020942 */ /* 0x000fea0003800100 */
[----:B------:R-:W-:Y:S05]  /*4370*/  @P0 BRA `(.L_x_26) ;  /* 0x0000000000bc0947 */ /* 0x000fea0003800000 */
[----:B------:R-:W2:Y:S02]  /*4380*/  LDG.E R4, desc[UR6][R6.64+0x18] ;  /* 0x0000180606047981 */ /* 0x000ea4000c1e1900 */
        /* <DEDUP_REMOVED lines=37> */
[----:B------:R-:W-:Y:S05]  /*45e0*/  @!P0 BREAK.RELIABLE B2 ;  /* 0x0000000000028942 */ /* 0x000fea0003800100 */
[----:B------:R-:W-:Y:S05]  /*45f0*/  @!P0 BRA `(.L_x_26) ;  /* 0x00000000001c8947 */ /* 0x000fea0003800000 */
.L_x_25:
[----:B------:R-:W-:Y:S05]  /*4600*/  BSYNC.RELIABLE B2 ;  /* 0x0000000000027941 */ /* 0x000fea0003800100 */
.L_x_24:
[--C-:B------:R-:W-:Y:S01]  /*4610*/  IMAD.MOV.U32 R18, RZ, RZ, R20.reuse ;  /* 0x000000ffff127224 */ /* 0x100fe200078e0014 */
[----:B------:R-:W-:Y:S01]  /*4620*/  MOV R7, R21 ;  /* 0x0000001500077202 */ /* 0x000fe20000000f00 */
[----:B------:R-:W-:Y:S01]  /*4630*/  IMAD.MOV.U32 R10, RZ, RZ, R20 ;  /* 0x000000ffff0a7224 */ /* 0x000fe200078e0014 */
[----:B------:R-:W-:Y:S01]  /*4640*/  MOV R16, 0x4670 ;  /* 0x0000467000107802 */ /* 0x000fe20000000f00 */
[----:B------:R-:W-:-:S07]  /*4650*/  IMAD.MOV.U32 R11, RZ, RZ, R21 ;  /* 0x000000ffff0b7224 */ /* 0x000fce00078e0015 */
[----:B0-----:R-:W-:Y:S05]  /*4660*/  CALL.REL.NOINC `($perform_msm_kernel$_Z6fe_subPjPKjS1_S1_) ;  /* 0x00000008000c7944 */ /* 0x001fea0003c00000 */
.L_x_26:
[----:B------:R-:W-:Y:S05]  /*4670*/  BSYNC.RECONVERGENT B1 ;  /* 0x0000000000017941 */ /* 0x000fea0003800200 */
.L_x_23:
[----:B------:R-:W-:Y:S01]  /*4680*/  LDS R4, [R2+0x20] ;  /* 0x0000200002047984 */ /* 0x000fe20000000800 */
[----:B------:R-:W-:Y:S03]  /*4690*/  BSSY.RELIABLE B1, `(.L_x_27) ;  /* 0x000005b000017945 */ /* 0x000fe60003800100 */
[----:B------:R-:W1:Y:S04]  /*46a0*/  LDS R5, [R15+0x20] ;  /* 0x000020000f057984 */ /* 0x000e680000000800 */
[----:B------:R-:W-:Y:S01]  /*46b0*/  LDS R8, [R2+0x24] ;  /* 0x0000240002087984 */ /* 0x000fe20000000800 */
[----:B-1----:R-:W-:-:S05]  /*46c0*/  IMAD.IADD R5, R4, 0x1, R5 ;  /* 0x0000000104057824 */ /* 0x002fca00078e0205 */
[----:B------:R-:W-:Y:S01]  /*46d0*/  STS [R2+0x20], R5 ;  /* 0x0000200502007388 */ /* 0x000fe20000000800 */
        /* <DEDUP_REMOVED lines=86> */
.L_x_28:
[----:B------:R-:W-:Y:S05]  /*4c40*/  BSYNC.RELIABLE B1 ;  /* 0x0000000000017941 */ /* 0x000fea0003800100 */
.L_x_27:
[--C-:B------:R-:W-:Y:S01]  /*4c50*/  IMAD.MOV.U32 R18, RZ, RZ, R3.reuse ;  /* 0x000000ffff127224 */ /* 0x100fe200078e0003 */
[----:B------:R-:W-:Y:S01]  /*4c60*/  MOV R16, 0x4cb0 ;  /* 0x00004cb000107802 */ /* 0x000fe20000000f00 */
[--C-:B------:R-:W-:Y:S02]  /*4c70*/  IMAD.MOV.U32 R7, RZ, RZ, R12.reuse ;  /* 0x000000ffff077224 */ /* 0x100fe400078e000c */
[----:B------:R-:W-:Y:S02]  /*4c80*/  IMAD.MOV.U32 R10, RZ, RZ, R3 ;  /* 0x000000ffff0a7224 */ /* 0x000fe400078e0003 */
[----:B------:R-:W-:-:S07]  /*4c90*/  IMAD.MOV.U32 R11, RZ, RZ, R12 ;  /* 0x000000ffff0b7224 */ /* 0x000fce00078e000c */
[----:B0-----:R-:W-:Y:S05]  /*4ca0*/  CALL.REL.NOINC `($perform_msm_kernel$_Z6fe_subPjPKjS1_S1_) ;  /* 0x00000000007c7944 */ /* 0x001fea0003c00000 */
.L_x_22:
[----:B------:R-:W-:Y:S05]  /*4cb0*/  BSYNC.RECONVERGENT B0 ;  /* 0x0000000000007941 */ /* 0x000fea0003800200 */
.L_x_21:
[----:B------:R-:W-:Y:S01]  /*4cc0*/  BAR.SYNC.DEFER_BLOCKING 0x0 ;  /* 0x0000000000007b1d */ /* 0x000fe20000010000 */
[----:B------:R-:W-:-:S13]  /*4cd0*/  ISETP.GT.U32.AND P0, PT, R14, 0x3, PT ;  /* 0x000000030e00780c */ /* 0x000fda0003f04070 */
[----:B------:R-:W-:Y:S05]  /*4ce0*/  @P0 BRA `(.L_x_29) ;  /* 0xfffffff000b80947 */ /* 0x000fea000383ffff */
.L_x_20:
[----:B------:R-:W-:-:S13]  /*4cf0*/  ISETP.NE.AND P0, PT, R0, RZ, PT ;  /* 0x000000ff0000720c */ /* 0x000fda0003f05270 */
[----:B------:R-:W-:Y:S05]  /*4d00*/  @P0 EXIT ;  /* 0x000000000000094d */ /* 0x000fea0003800000 */
[----:B------:R-:W2:Y:S01]  /*4d10*/  S2UR UR5, SR_CgaCtaId ;  /* 0x00000000000579c3 */ /* 0x000ea20000008800 */
[----:B------:R-:W-:-:S07]  /*4d20*/  UMOV UR4, 0x400 ;  /* 0x0000040000047882 */ /* 0x000fce0000000000 */
[----:B-1----:R-:W1:Y:S01]  /*4d30*/  LDC.64 R2, c[0x0][0x398] ;  /* 0x0000e600ff027b82 */ /* 0x002e620000000a00 */
[----:B--2---:R-:W-:-:S09]  /*4d40*/  ULEA UR4, UR5, UR4, 0x18 ;  /* 0x0000000405047291 */ /* 0x004fd2000f8ec0ff */
[----:B------:R-:W1:Y:S04]  /*4d50*/  LDS.128 R4, [UR4] ;  /* 0x00000004ff047984 */ /* 0x000e680008000c00 */
[----:B------:R-:W2:Y:S04]  /*4d60*/  LDS.128 R8, [UR4+0x20] ;  /* 0x00002004ff087984 */ /* 0x000ea80008000c00 */
[----:B------:R-:W3:Y:S04]  /*4d70*/  LDS.128 R12, [UR4+0x10] ;  /* 0x00001004ff0c7984 */ /* 0x000ee80008000c00 */
[----:B------:R-:W4:Y:S04]  /*4d80*/  LDS.128 R16, [UR4+0x30] ;  /* 0x00003004ff107984 */ /* 0x000f280008000c00 */
[----:B-1----:R-:W-:Y:S04]  /*4d90*/  STG.E desc[UR6][R2.64], R4 ;  /* 0x0000000402007986 */ /* 0x002fe8000c101906 */
[----:B------:R-:W-:Y:S04]  /*4da0*/  STG.E desc[UR6][R2.64+0x4], R5 ;  /* 0x0000040502007986 */ /* 0x000fe8000c101906 */
[----:B------:R-:W-:Y:S04]  /*4db0*/  STG.E desc[UR6][R2.64+0x8], R6 ;  /* 0x0000080602007986 */ /* 0x000fe8000c101906 */
[----:B------:R-:W-:Y:S04]  /*4dc0*/  STG.E desc[UR6][R2.64+0xc], R7 ;  /* 0x00000c0702007986 */ /* 0x000fe8000c101906 */
[----:B--2---:R-:W-:Y:S04]  /*4dd0*/  STG.E desc[UR6][R2.64+0x20], R8 ;  /* 0x0000200802007986 */ /* 0x004fe8000c101906 */
[----:B------:R-:W-:Y:S04]  /*4de0*/  STG.E desc[UR6][R2.64+0x24], R9 ;  /* 0x0000240902007986 */ /* 0x000fe8000c101906 */
[----:B------:R-:W-:Y:S04]  /*4df0*/  STG.E desc[UR6][R2.64+0x28], R10 ;  /* 0x0000280a02007986 */ /* 0x000fe8000c101906 */
[----:B------:R-:W-:Y:S04]  /*4e00*/  STG.E desc[UR6][R2.64+0x2c], R11 ;  /* 0x00002c0b02007986 */ /* 0x000fe8000c101906 */
[----:B---3--:R-:W-:Y:S04]  /*4e10*/  STG.E desc[UR6][R2.64+0x10], R12 ;  /* 0x0000100c02007986 */ /* 0x008fe8000c101906 */
[----:B------:R-:W-:Y:S04]  /*4e20*/  STG.E desc[UR6][R2.64+0x14], R13 ;  /* 0x0000140d02007986 */ /* 0x000fe8000c101906 */
[----:B------:R-:W-:Y:S04]  /*4e30*/  STG.E desc[UR6][R2.64+0x18], R14 ;  /* 0x0000180e02007986 */ /* 0x000fe8000c101906 */
[----:B------:R-:W-:Y:S04]  /*4e40*/  STG.E desc[UR6][R2.64+0x1c], R15 ;  /* 0x00001c0f02007986 */ /* 0x000fe8000c101906 */
[----:B----4-:R-:W-:Y:S04]  /*4e50*/  STG.E desc[UR6][R2.64+0x30], R16 ;  /* 0x0000301002007986 */ /* 0x010fe8000c101906 */
[----:B------:R-:W-:Y:S04]  /*4e60*/  STG.E desc[UR6][R2.64+0x34], R17 ;  /* 0x0000341102007986 */ /* 0x000fe8000c101906 */
[----:B------:R-:W-:Y:S04]  /*4e70*/  STG.E desc[UR6][R2.64+0x38], R18 ;  /* 0x0000381202007986 */ /* 0x000fe8000c101906 */
[----:B------:R-:W-:Y:S01]  /*4e80*/  STG.E desc[UR6][R2.64+0x3c], R19 ;  /* 0x00003c1302007986 */ /* 0x000fe2000c101906 */
[----:B------:R-:W-:Y:S05]  /*4e90*/  EXIT ;  /* 0x000000000000794d */ /* 0x000fea0003800000 */
        .type           $perform_msm_kernel$_Z6fe_subPjPKjS1_S1_,@function
        .size           $perform_msm_kernel$_Z6fe_subPjPKjS1_S1_,(.L_x_56 - $perform_msm_kernel$_Z6fe_subPjPKjS1_S1_)
$perform_msm_kernel$_Z6fe_subPjPKjS1_S1_:
[----:B------:R-:W0:Y:S01]  /*4ea0*/  LDC.64 R4, c[0x0][0x358] ;  /* 0x0000d600ff047b82 */ /* 0x000e220000000a00 */
[----:B------:R-:W-:Y:S02]  /*4eb0*/  IMAD.U32 R8, RZ, RZ, UR4 ;  /* 0x00000004ff087e24 */ /* 0x000fe4000f8e00ff */
[----:B------:R-:W-:Y:S01]  /*4ec0*/  IMAD.U32 R9, RZ, RZ, UR5 ;  /* 0x00000005ff097e24 */ /* 0x000fe2000f8e00ff */
[C---:B0-----:R-:W-:Y:S02]  /*4ed0*/  R2UR UR10, R4.reuse ;  /* 0x00000000040a72ca */ /* 0x041fe400000e0000 */
[C---:B------:R-:W-:Y:S02]  /*4ee0*/  R2UR UR11, R5.reuse ;  /* 0x00000000050b72ca */ /* 0x040fe400000e0000 */
[----:B------:R-:W-:Y:S02]  /*4ef0*/  R2UR UR12, R4 ;  /* 0x00000000040c72ca */ /* 0x000fe400000e0000 */
[----:B------:R-:W-:-:S09]  /*4f00*/  R2UR UR13, R5 ;  /* 0x00000000050d72ca */ /* 0x000fd200000e0000 */
[----:B------:R-:W2:Y:S04]  /*4f10*/  LD.E R17, desc[UR10][R10.64] ;  /* 0x0000000a0a117980 */ /* 0x000ea8000c101900 */
[----:B------:R-:W2:Y:S01]  /*4f20*/  LDG.E R6, desc[UR12][R8.64] ;  /* 0x0000000c08067981 */ /* 0x000ea2000c1e1900 */
[----:B------:R-:W-:Y:S02]  /*4f30*/  R2UR UR14, R4 ;  /* 0x00000000040e72ca */ /* 0x000fe400000e0000 */
[----:B------:R-:W-:Y:S02]  /*4f40*/  R2UR UR15, R5 ;  /* 0x00000000050f72ca */ /* 0x000fe400000e0000 */
[----:B--2---:R-:W-:Y:S01]  /*4f50*/  IADD3 R17, P0, PT, R17, -R6, RZ ;  /* 0x8000000611117210 */ /* 0x004fe20007f1e0ff */
[----:B------:R-:W-:-:S05]  /*4f60*/  IMAD.MOV.U32 R6, RZ, RZ, R18 ;  /* 0x000000ffff067224 */ /* 0x000fca00078e0012 */
[----:B------:R-:W-:Y:S04]  /*4f70*/  ST.E desc[UR10][R6.64], R17 ;  /* 0x0000001106007985 */ /* 0x000fe8000c10190a */
[----:B------:R-:W2:Y:S04]  /*4f80*/  LD.E R19, desc[UR12][R10.64+0x4] ;  /* 0x0000040c0a137980 */ /* 0x000ea8000c101900 */
[----:B------:R-:W2:Y:S01]  /*4f90*/  LDG.E R18, desc[UR14][R8.64+0x4] ;  /* 0x0000040e08127981 */ /* 0x000ea2000c1e1900 */
[----:B------:R-:W-:-:S05]  /*4fa0*/  IMAD.X R30, RZ, RZ, -0x1, P0 ;  /* 0xffffffffff1e7424 */ /* 0x000fca00000e06ff */
[----:B------:R-:W-:-:S04]  /*4fb0*/  LOP3.LUT R30, R30, 0x1, RZ, 0xc0, !PT ;  /* 0x000000011e1e7812 */ /* 0x000fc800078ec0ff */
[----:B--2---:R-:W-:-:S05]  /*4fc0*/  IADD3 R19, P0, P1, R19, -R30, -R18 ;  /* 0x8000001e13137210 */ /* 0x004fca000791e812 */
[----:B------:R-:W-:Y:S04]  /*4fd0*/  ST.E desc[UR10][R6.64+0x4], R19 ;  /* 0x0000041306007985 */ /* 0x000fe8000c10190a */
[----:B------:R-:W2:Y:S04]  /*4fe0*/  LD.E R31, desc[UR12][R10.64+0x8] ;  /* 0x0000080c0a1f7980 */ /* 0x000ea8000c101900 */
[----:B------:R-:W2:Y:S01]  /*4ff0*/  LDG.E R30, desc[UR14][R8.64+0x8] ;  /* 0x0000080e081e7981 */ /* 0x000ea2000c1e1900 */
[----:B------:R-:W-:-:S05]  /*5000*/  IMAD.MOV.U32 R18, RZ, RZ, -0x1 ;  /* 0xffffffffff127424 */ /* 0x000fca00078e00ff */
[----:B------:R-:W-:-:S04]  /*5010*/  IADD3.X R35, PT, PT, RZ, -0x1, R18, P0, P1 ;  /* 0xffffffffff237810 */ /* 0x000fc800007e2412 */
[----:B------:R-:W-:-:S04]  /*5020*/  LOP3.LUT R35, R35, 0x1, RZ, 0xc0, !PT ;  /* 0x0000000123237812 */ /* 0x000fc800078ec0ff */
[----:B--2---:R-:W-:-:S05]  /*5030*/  IADD3 R31, P0, P1, R31, -R35, -R30 ;  /* 0x800000231f1f7210 */ /* 0x004fca000791e81e */
[----:B------:R-:W-:Y:S04]  /*5040*/  ST.E desc[UR10][R6.64+0x8], R31 ;  /* 0x0000081f06007985 */ /* 0x000fe8000c10190a */
[----:B------:R-:W2:Y:S04]  /*5050*/  LD.E R35, desc[UR12][R10.64+0xc] ;  /* 0x00000c0c0a237980 */ /* 0x000ea8000c101900 */
[----:B------:R-:W2:Y:S01]  /*5060*/  LDG.E R30, desc[UR14][R8.64+0xc] ;  /* 0x00000c0e081e7981 */ /* 0x000ea2000c1e1900 */
        /* <DEDUP_REMOVED lines=24> */
[----:B------:R-:W-:Y:S01]  /*51f0*/  IADD3.X R36, PT, PT, RZ, -0x1, R18, P0, P1 ;  /* 0xffffffffff247810 */ /* 0x000fe200007e2412 */
[----:B------:R-:W-:-:S02]  /*5200*/  IMAD.MOV.U32 R44, RZ, RZ, R16 ;  /* 0x000000ffff2c7224 */ /* 0x000fc400078e0010 */
[----:B------:R-:W-:Y:S01]  /*5210*/  IMAD.MOV.U32 R45, RZ, RZ, 0x0 ;  /* 0x00000000ff2d7424 */ /* 0x000fe200078e00ff */
[----:B------:R-:W-:-:S04]  /*5220*/  LOP3.LUT R36, R36, 0x1, RZ, 0xc0, !PT ;  /* 0x0000000124247812 */ /* 0x000fc800078ec0ff */
[----:B--2---:R-:W-:-:S04]  /*5230*/  IADD3 R43, P0, P1, R30, -R36, -R43 ;  /* 0x800000241e2b7210 */ /* 0x004fc8000791e82b */
[----:B------:R-:W-:Y:S01]  /*5240*/  IADD3.X R18, PT, PT, RZ, -0x1, R18, P0, P1 ;  /* 0xffffffffff127810 */ /* 0x000fe200007e2412 */
[----:B------:R0:W-:Y:S03]  /*5250*/  ST.E desc[UR10][R6.64+0x1c], R43 ;  /* 0x00001c2b06007985 */ /* 0x0001e6000c10190a */
[----:B------:R-:W-:-:S13]  /*5260*/  LOP3.LUT P0, RZ, R18, 0x1, RZ, 0xc0, !PT ;  /* 0x0000000112ff7812 */ /* 0x000fda000780c0ff */
[----:B0-----:R-:W-:Y:S05]  /*5270*/  @!P0 RET.REL.NODEC R44 `(perform_msm_kernel) ;  /* 0xffffffac2c608950 */ /* 0x001fea0003c3ffff */
.L_x_32:
[----:B------:R-:W-:Y:S02]  /*5280*/  R2UR UR10, R4 ;  /* 0x00000000040a72ca */ /* 0x000fe400000e0000 */
[----:B------:R-:W-:-:S13]  /*5290*/  R2UR UR11, R5 ;  /* 0x00000000050b72ca */ /* 0x000fda00000e0000 */
[----:B------:R-:W2:Y:S01]  /*52a0*/  LDG.E R10, desc[UR10][R8.64] ;  /* 0x0000000a080a7981 */ /* 0x000ea2000c1e1900 */
[----:B------:R-:W-:Y:S02]  /*52b0*/  R2UR UR12, R4 ;  /* 0x00000000040c72ca */ /* 0x000fe400000e0000 */
[----:B------:R-:W-:Y:S01]  /*52c0*/  R2UR UR13, R5 ;  /* 0x00000000050d72ca */ /* 0x000fe200000e0000 */
[----:B--2---:R-:W-:-:S05]  /*52d0*/  IMAD.IADD R17, R10, 0x1, R17 ;  /* 0x000000010a117824 */ /* 0x004fca00078e0211 */
[----:B------:R0:W-:Y:S07]  /*52e0*/  ST.E desc[UR10][R6.64], R17 ;  /* 0x0000001106007985 */ /* 0x0001ee000c10190a */
[----:B------:R-:W2:Y:S01]  /*52f0*/  LDG.E R18, desc[UR12][R8.64+0x4] ;  /* 0x0000040c08127981 */ /* 0x000ea2000c1e1900 */
[----:B------:R-:W-:-:S04]  /*5300*/  ISETP.GE.U32.AND P0, PT, R17, R10, PT ;  /* 0x0000000a1100720c */ /* 0x000fc80003f06070 */
[----:B------:R-:W-:-:S04]  /*5310*/  SEL R10, RZ, 0x1, P0 ;  /* 0x00000001ff0a7807 */ /* 0x000fc80000000000 */
[----:B--2---:R-:W-:-:S05]  /*5320*/  IADD3 R19, P0, P1, R18, R19, R10 ;  /* 0x0000001312137210 */ /* 0x004fca000791e00a */
[----:B------:R0:W-:Y:S04]  /*5330*/  ST.E desc[UR10][R6.64+0x4], R19 ;  /* 0x0000041306007985 */ /* 0x0001e8000c10190a */
[----:B------:R-:W2:Y:S01]  /*5340*/  LDG.E R11, desc[UR12][R8.64+0x8] ;  /* 0x0000080c080b7981 */ /* 0x000ea2000c1e1900 */
[----:B------:R-:W-:-:S04]  /*5350*/  IADD3.X R10, PT, PT, RZ, RZ, RZ, P0, P1 ;  /* 0x000000ffff0a7210 */ /* 0x000fc800007e24ff */
        /* <DEDUP_REMOVED lines=19> */
[----:B------:R-:W-:Y:S01]  /*5490*/  IADD3.X R10, PT, PT, RZ, RZ, RZ, P0, P1 ;  /* 0x000000ffff0a7210 */ /* 0x000fe200007e24ff */
[----:B------:R-:W-:Y:S03]  /*54a0*/  BSSY.RELIABLE B3, `(.L_x_30) ;  /* 0x0000055000037945 */ /* 0x000fe60003800100 */
[----:B--2---:R-:W-:-:S04]  /*54b0*/  IADD3 R11, P1, P2, R11, R10, R43 ;  /* 0x0000000a0b0b7210 */ /* 0x004fc80007a3e02b */
[----:B------:R-:W-:Y:S01]  /*54c0*/  ISETP.GE.U32.AND P0, PT, R11, RZ, PT ;  /* 0x000000ff0b00720c */ /* 0x000fe20003f06070 */
[----:B------:R0:W-:Y:S01]  /*54d0*/  ST.E desc[UR10][R6.64+0x1c], R11 ;  /* 0x00001c0b06007985 */ /* 0x0001e2000c10190a */
[----:B------:R-:W-:-:S04]  /*54e0*/  IADD3.X R10, PT, PT, RZ, RZ, RZ, P1, P2 ;  /* 0x000000ffff0a7210 */ /* 0x000fc80000fe44ff */
[----:B------:R-:W-:-:S13]  /*54f0*/  ISETP.GE.U32.AND.EX P0, PT, R10, 0x1, PT, P0 ;  /* 0x000000010a00780c */ /* 0x000fda0003f06100 */
[----:B0-----:R-:W-:Y:S05]  /*5500*/  @P0 BRA `(.L_x_31) ;  /* 0x0000000400380947 */ /* 0x001fea0003800000 */
[----:B------:R-:W-:Y:S02]  /*5510*/  R2UR UR10, R4 ;  /* 0x00000000040a72ca */ /* 0x000fe400000e0000 */
[----:B------:R-:W-:-:S13]  /*5520*/  R2UR UR11, R5 ;  /* 0x00000000050b72ca */ /* 0x000fda00000e0000 */
[----:B------:R-:W2:Y:S02]  /*5530*/  LDG.E R10, desc[UR10][R8.64+0x1c] ;  /* 0x00001c0a080a7981 */ /* 0x000ea4000c1e1900 */
[----:B--2---:R-:W-:-:S13]  /*5540*/  ISETP.GE.U32.AND P0, PT, R10, R11, PT ;  /* 0x0000000b0a00720c */ /* 0x004fda0003f06070 */
[----:B------:R-:W-:Y:S05]  /*5550*/  @!P0 BRA `(.L_x_31) ;  /* 0x0000000400248947 */ /* 0x000fea0003800000 */
[----:B------:R-:W-:Y:S01]  /*5560*/  ISETP.GT.U32.AND P0, PT, R10, R11, PT ;  /* 0x0000000b0a00720c */ /* 0x000fe20003f04070 */
[----:B------:R-:W-:Y:S02]  /*5570*/  IMAD.MOV.U32 R10, RZ, RZ, R16 ;  /* 0x000000ffff0a7224 */ /* 0x000fe400078e0010 */
[----:B------:R-:W-:-:S10]  /*5580*/  IMAD.MOV.U32 R11, RZ, RZ, 0x0 ;  /* 0x00000000ff0b7424 */ /* 0x000fd400078e00ff */
[----:B------:R-:W-:Y:S05]  /*5590*/  @P0 BREAK.RELIABLE B3 ;  /* 0x0000000000030942 */ /* 0x000fea0003800100 */
[----:B------:R-:W-:Y:S05]  /*55a0*/  @P0 RET.REL.NODEC R10 `(perform_msm_kernel) ;  /* 0xffffffa80a940950 */ /* 0x000fea0003c3ffff */
[----:B------:R-:W-:Y:S02]  /*55b0*/  R2UR UR10, R4 ;  /* 0x00000000040a72ca */ /* 0x000fe400000e0000 */
[----:B------:R-:W-:-:S13]  /*55c0*/  R2UR UR11, R5 ;  /* 0x00000000050b72ca */ /* 0x000fda00000e0000 */
[----:B------:R-:W2:Y:S02]  /*55d0*/  LDG.E R10, desc[UR10][R8.64+0x18] ;  /* 0x0000180a080a7981 */ /* 0x000ea4000c1e1900 */
[----:B--2---:R-:W-:-:S13]  /*55e0*/  ISETP.GE.U32.AND P0, PT, R10, R41, PT ;  /* 0x000000290a00720c */ /* 0x004fda0003f06070 */
[----:B------:R-:W-:Y:S05]  /*55f0*/  @!P0 BRA `(.L_x_31) ;  /* 0x0000000000fc8947 */ /* 0x000fea0003800000 */
[----:B------:R-:W-:Y:S01]  /*5600*/  ISETP.GT.U32.AND P0, PT, R10, R41, PT ;  /* 0x000000290a00720c */ /* 0x000fe20003f04070 */
[----:B------:R-:W-:Y:S01]  /*5610*/  IMAD.MOV.U32 R11, RZ, RZ, 0x0 ;  /* 0x00000000ff0b7424 */ /* 0x000fe200078e00ff */
[----:B------:R-:W-:-:S11]  /*5620*/  MOV R10, R16 ;  /* 0x00000010000a7202 */ /* 0x000fd60000000f00 */
        /* <DEDUP_REMOVED lines=54> */
[----:B------:R-:W2:Y:S01]  /*5990*/  LDG.E R10, desc[UR10][R8.64] ;  /* 0x0000000a080a7981 */ /* 0x000ea2000c1e1900 */
[----:B------:R-:W-:Y:S01]  /*59a0*/  IMAD.MOV.U32 R11, RZ, RZ, 0x0 ;  /* 0x00000000ff0b7424 */ /* 0x000fe200078e00ff */
[----:B--2---:R-:W-:Y:S01]  /*59b0*/  ISETP.GE.U32.AND P0, PT, R17, R10, PT ;  /* 0x0000000a1100720c */ /* 0x004fe20003f06070 */
[----:B------:R-:W-:-:S12]  /*59c0*/  IMAD.MOV.U32 R10, RZ, RZ, R16 ;  /* 0x000000ffff0a7224 */ /* 0x000fd800078e0010 */
[----:B------:R-:W-:Y:S05]  /*59d0*/  @!P0 BREAK.RELIABLE B3 ;  /* 0x0000000000038942 */ /* 0x000fea0003800100 */
[----:B------:R-:W-:Y:S05]  /*59e0*/  @!P0 RET.REL.NODEC R10 `(perform_msm_kernel) ;  /* 0xffffffa40a848950 */ /* 0x000fea0003c3ffff */
.L_x_31:
[----:B------:R-:W-:Y:S05]  /*59f0*/  BSYNC.RELIABLE B3 ;  /* 0x0000000000037941 */ /* 0x000fea0003800100 */
.L_x_30:
[----:B------:R-:W-:Y:S02]  /*5a00*/  R2UR UR10, R4 ;  /* 0x00000000040a72ca */ /* 0x000fe400000e0000 */
[----:B------:R-:W-:-:S13]  /*5a10*/  R2UR UR11, R5 ;  /* 0x00000000050b72ca */ /* 0x000fda00000e0000 */
[----:B------:R-:W2:Y:S01]  /*5a20*/  LDG.E R10, desc[UR10][R8.64] ;  /* 0x0000000a080a7981 */ /* 0x000ea2000c1e1900 */
[C---:B------:R-:W-:Y:S02]  /*5a30*/  R2UR UR12, R4.reuse ;  /* 0x00000000040c72ca */ /* 0x040fe400000e0000 */
[C---:B------:R-:W-:Y:S02]  /*5a40*/  R2UR UR13, R5.reuse ;  /* 0x00000000050d72ca */ /* 0x040fe400000e0000 */
[----:B------:R-:W-:Y:S02]  /*5a50*/  R2UR UR14, R4 ;  /* 0x00000000040e72ca */ /* 0x000fe400000e0000 */
[----:B------:R-:W-:-:S09]  /*5a60*/  R2UR UR15, R5 ;  /* 0x00000000050f72ca */ /* 0x000fd200000e0000 */
[----:B------:R-:W3:Y:S04]  /*5a70*/  LD.E R19, desc[UR12][R6.64+0x4] ;  /* 0x0000040c06137980 */ /* 0x000ee8000c101900 */
[----:B------:R-:W4:Y:S04]  /*5a80*/  LD.E R31, desc[UR12][R6.64+0x8] ;  /* 0x0000080c061f7980 */ /* 0x000f28000c101900 */
[----:B------:R-:W5:Y:S04]  /*5a90*/  LD.E R35, desc[UR12][R6.64+0xc] ;  /* 0x00000c0c06237980 */ /* 0x000f68000c101900 */
[----:B------:R-:W5:Y:S04]  /*5aa0*/  LD.E R37, desc[UR12][R6.64+0x10] ;  /* 0x0000100c06257980 */ /* 0x000f68000c101900 */
[----:B------:R-:W5:Y:S01]  /*5ab0*/  LD.E R39, desc[UR12][R6.64+0x14] ;  /* 0x0000140c06277980 */ /* 0x000f62000c101900 */
[----:B--2---:R-:W-:-:S05]  /*5ac0*/  IADD3 R17, P0, PT, R17, -R10, RZ ;  /* 0x8000000a11117210 */ /* 0x004fca0007f1e0ff */
[----:B------:R0:W-:Y:S04]  /*5ad0*/  ST.E desc[UR10][R6.64], R17 ;  /* 0x0000001106007985 */ /* 0x0001e8000c10190a */
[----:B------:R-:W3:Y:S01]  /*5ae0*/  LDG.E R10, desc[UR14][R8.64+0x4] ;  /* 0x0000040e080a7981 */ /* 0x000ee2000c1e1900 */
[----:B------:R-:W-:-:S05]  /*5af0*/  IMAD.X R11, RZ, RZ, -0x1, P0 ;  /* 0xffffffffff0b7424 */ /* 0x000fca00000e06ff */
[----:B------:R-:W-:-:S04]  /*5b00*/  LOP3.LUT R11, R11, 0x1, RZ, 0xc0, !PT ;  /* 0x000000010b0b7812 */ /* 0x000fc800078ec0ff */
[----:B---3--:R-:W-:-:S05]  /*5b10*/  IADD3 R19, P0, P1, R19, -R11, -R10 ;  /* 0x8000000b13137210 */ /* 0x008fca000791e80a */
[----:B------:R0:W-:Y:S04]  /*5b20*/  ST.E desc[UR10][R6.64+0x4], R19 ;  /* 0x0000041306007985 */ /* 0x0001e8000c10190a */
[----:B------:R-:W4:Y:S01]  /*5b30*/  LDG.E R18, desc[UR14][R8.64+0x8] ;  /* 0x0000080e08127981 */ /* 0x000f22000c1e1900 */
[----:B------:R-:W-:-:S05]  /*5b40*/  IMAD.MOV.U32 R10, RZ, RZ, -0x1 ;  /* 0xffffffffff0a7424 */ /* 0x000fca00078e00ff */
[----:B------:R-:W-:-:S04]  /*5b50*/  IADD3.X R11, PT, PT, RZ, -0x1, R10, P0, P1 ;  /* 0xffffffffff0b7810 */ /* 0x000fc800007e240a */
[----:B------:R-:W-:-:S04]  /*5b60*/  LOP3.LUT R11, R11, 0x1, RZ, 0xc0, !PT ;  /* 0x000000010b0b7812 */ /* 0x000fc800078ec0ff */
[----:B----4-:R-:W-:-:S05]  /*5b70*/  IADD3 R31, P0, P1, R31, -R11, -R18 ;  /* 0x8000000b1f1f7210 */ /* 0x010fca000791e812 */
[----:B------:R0:W-:Y:S04]  /*5b80*/  ST.E desc[UR10][R6.64+0x8], R31 ;  /* 0x0000081f06007985 */ /* 0x0001e8000c10190a */
[----:B------:R-:W5:Y:S01]  /*5b90*/  LDG.E R18, desc[UR14][R8.64+0xc] ;  /* 0x00000c0e08127981 */ /* 0x000f62000c1e1900 */
[----:B------:R-:W-:-:S04]  /*5ba0*/  IADD3.X R11, PT, PT, RZ, -0x1, R10, P0, P1 ;  /* 0xffffffffff0b7810 */ /* 0x000fc800007e240a */
[----:B------:R-:W-:-:S04]  /*5bb0*/  LOP3.LUT R11, R11, 0x1, RZ, 0xc0, !PT ;  /* 0x000000010b0b7812 */ /* 0x000fc800078ec0ff */
[----:B-----5:R-:W-:-:S05]  /*5bc0*/  IADD3 R35, P0, P1, R35, -R11, -R18 ;  /* 0x8000000b23237210 */ /* 0x020fca000791e812 */
[----:B------:R0:W-:Y:S04]  /*5bd0*/  ST.E desc[UR10][R6.64+0xc], R35 ;  /* 0x00000c2306007985 */ /* 0x0001e8000c10190a */
[----:B------:R-:W2:Y:S01]  /*5be0*/  LDG.E R18, desc[UR14][R8.64+0x10] ;  /* 0x0000100e08127981 */ /* 0x000ea2000c1e1900 */
[----:B------:R-:W-:-:S04]  /*5bf0*/  IADD3.X R11, PT, PT, RZ, -0x1, R10, P0, P1 ;  /* 0xffffffffff0b7810 */ /* 0x000fc800007e240a */
[----:B------:R-:W-:-:S04]  /*5c00*/  LOP3.LUT R11, R11, 0x1, RZ, 0xc0, !PT ;  /* 0x000000010b0b7812 */ /* 0x000fc800078ec0ff */
[----:B--2---:R-:W-:-:S05]  /*5c10*/  IADD3 R37, P0, P1, R37, -R11, -R18 ;  /* 0x8000000b25257210 */ /* 0x004fca000791e812 */
[----:B------:R0:W-:Y:S04]  /*5c20*/  ST.E desc[UR10][R6.64+0x10], R37 ;  /* 0x0000102506007985 */ /* 0x0001e8000c10190a */
[----:B------:R-:W2:Y:S01]  /*5c30*/  LDG.E R18, desc[UR14][R8.64+0x14] ;  /* 0x0000140e08127981 */ /* 0x000ea2000c1e1900 */
[----:B------:R-:W-:-:S04]  /*5c40*/  IADD3.X R11, PT, PT, RZ, -0x1, R10, P0, P1 ;  /* 0xffffffffff0b7810 */ /* 0x000fc800007e240a */
[----:B------:R-:W-:-:S04]  /*5c50*/  LOP3.LUT R11, R11, 0x1, RZ, 0xc0, !PT ;  /* 0x000000010b0b7812 */ /* 0x000fc800078ec0ff */
[----:B--2---:R-:W-:Y:S02]  /*5c60*/  IADD3 R39, P0, P1, R39, -R11, -R18 ;  /* 0x8000000b27277210 */ /* 0x004fe4000791e812 */
[----:B------:R-:W2:Y:S04]  /*5c70*/  LD.E R18, desc[UR12][R6.64+0x18] ;  /* 0x0000180c06127980 */ /* 0x000ea8000c101900 */
        /* <DEDUP_REMOVED lines=10> */
[----:B--2---:R-:W-:-:S04]  /*5d20*/  IADD3 R43, P0, P1, R11, -R30, -R18 ;  /* 0x8000001e0b2b7210 */ /* 0x004fc8000791e812 */
[----:B------:R-:W-:-:S04]  /*5d30*/  IADD3.X R10, PT, PT, RZ, -0x1, R10, P0, P1 ;  /* 0xffffffffff0a7810 */ /* 0x000fc800007e240a */
[----:B------:R-:W-:Y:S01]  /*5d40*/  LOP3.LUT P0, RZ, R10, 0x1, RZ, 0xc0, !PT ;  /* 0x000000010aff7812 */ /* 0x000fe2000780c0ff */
[----:B------:R0:W-:-:S12]  /*5d50*/  ST.E desc[UR10][R6.64+0x1c], R43 ;  /* 0x00001c2b06007985 */ /* 0x0001d8000c10190a */
[----:B0-----:R-:W-:Y:S05]  /*5d60*/  @P0 BRA `(.L_x_32) ;  /* 0xfffffff400440947 */ /* 0x001fea000383ffff */
[----:B------:R-:W-:-:S04]  /*5d70*/  IMAD.MOV.U32 R17, RZ, RZ, 0x0 ;  /* 0x00000000ff117424 */ /* 0x000fc800078e00ff */
[----:B------:R-:W-:Y:S05]  /*5d80*/  RET.REL.NODEC R16 `(perform_msm_kernel) ;  /* 0xffffffa0109c7950 */ /* 0x000fea0003c3ffff */
.L_x_33:
[----:B------:R-:W-:-:S00]  /*5d90*/  BRA `(.L_x_33) ;  /* 0xfffffffc00fc7947 */ /* 0x000fc0000383ffff */
[----:B------:R-:W-:-:S00]  /*5da0*/  NOP ;  /* 0x0000000000007918 */ /* 0x000fc00000000000 */
        /* <DEDUP_REMOVED lines=13> */
.L_x_56:


//--------------------- .text.calculate_quotient_polynomial_kernel --------------------------
	.section	.text.calculate_quotient_polynomial_kernel,"ax",@progbits
	.align	128
        .global         calculate_quotient_polynomial_kernel
        .type           calculate_quotient_polynomial_kernel,@function
        .size           calculate_quotient_polynomial_kernel,(.L_x_57 - calculate_quotient_polynomial_kernel)
        .other          calculate_quotient_polynomial_kernel,@"STO_CUDA_ENTRY STV_DEFAULT"
calculate_quotient_polynomial_kernel:
.text.calculate_quotient_polynomial_kernel:
[----:B------:R-:W0:Y:S01]  /*0000*/  LDC R1, c[0x0][0x37c] ;  /* 0x0000df00ff017b82 */ /* 0x000e220000000800 */
[----:B------:R-:W1:Y:S01]  /*0010*/  S2R R3, SR_TID.X ;  /* 0x0000000000037919 */ /* 0x000e620000002100 */
[----:B------:R-:W2:Y:S06]  /*0020*/  LDCU UR6, c[0x0][0x2f8] ;  /* 0x00005f00ff0677ac */ /* 0x000eac0008000800 */
[----:B------:R-:W1:Y:S01]  /*0030*/  S2UR UR8, SR_CTAID.X ;  /* 0x00000000000879c3 */ /* 0x000e620000002500 */
[----:B0-----:R-:W-:Y:S01]  /*0040*/  VIADD R1, R1, 0xffffffc0 ;  /* 0xffffffc001017836 */ /* 0x001fe20000000000 */
[----:B------:R-:W-:Y:S01]  /*0050*/  BSSY.RECONVERGENT B0, `(.L_x_34) ;  /* 0x0000010000007945 */ /* 0x000fe20003800200 */
[----:B------:R-:W0:Y:S01]  /*0060*/  LDCU UR7, c[0x0][0x2fc] ;  /* 0x00005f80ff0777ac */ /* 0x000e220008000800 */
[----:B------:R-:W-:Y:S01]  /*0070*/  MOV R12, 0x150 ;  /* 0x00000150000c7802 */ /* 0x000fe20000000f00 */
[----:B------:R-:W3:Y:S03]  /*0080*/  LDCU.64 UR10, c[0x0][0x398] ;  /* 0x00007300ff0a77ac */ /* 0x000ee60008000a00 */
[----:B------:R-:W1:Y:S01]  /*0090*/  LDC R26, c[0x0][0x360] ;  /* 0x0000d800ff1a7b82 */ /* 0x000e620000000800 */
[----:B------:R-:W4:Y:S01]  /*00a0*/  LDCU.64 UR4, c[0x0][0x3a8] ;  /* 0x00007500ff0477ac */ /* 0x000f220008000a00 */
[----:B--2---:R-:W-:-:S05]  /*00b0*/  IADD3 R27, P0, PT, R1, UR6, RZ ;  /* 0x00000006011b7c10 */ /* 0x004fca000ff1e0ff */
[----:B0-----:R-:W-:Y:S02]  /*00c0*/  IMAD.X R24, RZ, RZ, UR7, P0 ;  /* 0x00000007ff187e24 */ /* 0x001fe400080e06ff */
[----:B------:R-:W-:Y:S01]  /*00d0*/  IMAD.MOV.U32 R10, RZ, RZ, R27 ;  /* 0x000000ffff0a7224 */ /* 0x000fe200078e001b */
[----:B---3--:R-:W-:Y:S01]  /*00e0*/  MOV R11, UR11 ;  /* 0x0000000b000b7c02 */ /* 0x008fe20008000f00 */
[----:B------:R-:W-:Y:S02]  /*00f0*/  IMAD.U32 R8, RZ, RZ, UR10 ;  /* 0x0000000aff087e24 */ /* 0x000fe4000f8e00ff */
[----:B------:R-:W-:Y:S01]  /*0100*/  IMAD.MOV.U32 R9, RZ, RZ, R24 ;  /* 0x000000ffff097224 */ /* 0x000fe200078e0018 */
[----:B----4-:R-:W-:Y:S01]  /*0110*/  MOV R15, UR5 ;  /* 0x00000005000f7c02 */ /* 0x010fe20008000f00 */
[----:B------:R-:W-:Y:S02]  /*0120*/  IMAD.U32 R14, RZ, RZ, UR4 ;  /* 0x00000004ff0e7e24 */ /* 0x000fe4000f8e00ff */
[----:B-1----:R-:W-:-:S07]  /*0130*/  IMAD R26, R26, UR8, R3 ;  /* 0x000000081a1a7c24 */ /* 0x002fce000f8e0203 */
[----:B------:R-:W-:Y:S05]  /*0140*/  CALL.REL.NOINC `($calculate_quotient_polynomial_kernel$_Z6fe_subPjPKjS1_S1_) ;  /* 0x0000003c00ec7944 */ /* 0x000fea0003c00000 */
[----:B------:R-:W-:Y:S05]  /*0150*/  BSYNC.RECONVERGENT B0 ;  /* 0x0000000000007941 */ /* 0x000fea0003800200 */
.L_x_34:
[----:B------:R-:W0:Y:S02]  /*0160*/  LDCU UR6, c[0x0][0x388] ;  /* 0x00007100ff0677ac */ /* 0x000e240008000800 */
[----:B0-----:R-:W-:-:S13]  /*0170*/  ISETP.GE.U32.AND P0, PT, R26, UR6, PT ;  /* 0x000000061a007c0c */ /* 0x001fda000bf06070 */
[----:B------:R-:W-:Y:S05]  /*0180*/  @P0 EXIT ;  /* 0x000000000000094d */ /* 0x000fea0003800000 */
[----:B------:R0:W5:Y:S04]  /*0190*/  LDL.128 R20, [R1] ;  /* 0x0000000001147983 */ /* 0x0001680000100c00 */
[----:B------:R0:W5:Y:S01]  /*01a0*/  LDL.128 R4, [R1+0x10] ;  /* 0x0000100001047983 */ /* 0x0001620000100c00 */
[----:B------:R-:W1:Y:S02]  /*01b0*/  LDCU.64 UR6, c[0x0][0x358] ;  /* 0x00006b00ff0677ac */ /* 0x000e640008000a00 */
.L_x_50:
[----:B------:R-:W-:Y:S01]  /*01c0*/  ISETP.NE.AND P0, PT, R26, RZ, PT ;  /* 0x000000ff1a00720c */ /* 0x000fe20003f05270 */
[----:B------:R-:W-:-:S12]  /*01d0*/  BSSY.RECONVERGENT B0, `(.L_x_35) ;  /* 0x0000019000007945 */ /* 0x000fd80003800200 */
[----:B------:R-:W-:Y:S05]  /*01e0*/  @!P0 BRA `(.L_x_36) ;  /* 0x0000000000348947 */ /* 0x000fea0003800000 */
[----:B------:R-:W2:Y:S02]  /*01f0*/  LDC.64 R2, c[0x0][0x380] ;  /* 0x0000e000ff027b82 */ /* 0x000ea40000000a00 */
[----:B--2---:R-:W-:-:S05]  /*0200*/  IMAD.WIDE.U32 R2, R26, 0x20, R2 ;  /* 0x000000201a027825 */ /* 0x004fca00078e0002 */
[----:B-1----:R-:W2:Y:S04]  /*0210*/  LDG.E R8, desc[UR6][R2.64] ;  /* 0x0000000602087981 */ /* 0x002ea8000c1e1900 */
[----:B------:R-:W2:Y:S04]  /*0220*/  LDG.E R9, desc[UR6][R2.64+0x4] ;  /* 0x0000040602097981 */ /* 0x000ea8000c1e1900 */
[----:B------:R-:W2:Y:S04]  /*0230*/  LDG.E R10, desc[UR6][R2.64+0x8] ;  /* 0x00000806020a7981 */ /* 0x000ea8000c1e1900 */
[----:B------:R-:W2:Y:S04]  /*0240*/  LDG.E R11, desc[UR6][R2.64+0xc] ;  /* 0x00000c06020b7981 */ /* 0x000ea8000c1e1900 */
[----:B------:R-:W3:Y:S04]  /*0250*/  LDG.E R12, desc[UR6][R2.64+0x10] ;  /* 0x00001006020c7981 */ /* 0x000ee8000c1e1900 */
[----:B------:R-:W3:Y:S04]  /*0260*/  LDG.E R13, desc[UR6][R2.64+0x14] ;  /* 0x00001406020d7981 */ /* 0x000ee8000c1e1900 */
[----:B------:R-:W3:Y:S04]  /*0270*/  LDG.E R14, desc[UR6][R2.64+0x18] ;  /* 0x00001806020e7981 */ /* 0x000ee8000c1e1900 */
[----:B------:R-:W3:Y:S04]  /*0280*/  LDG.E R15, desc[UR6][R2.64+0x1c] ;  /* 0x00001c06020f7981 */ /* 0x000ee8000c1e1900 */
[----:B--2---:R1:W-:Y:S04]  /*0290*/  STL.128 [R1+0x20], R8 ;  /* 0x0000200801007387 */ /* 0x0043e80000100c00 */
[----:B---3--:R1:W-:Y:S01]  /*02a0*/  STL.128 [R1+0x30], R12 ;  /* 0x0000300c01007387 */ /* 0x0083e20000100c00 */
[----:B------:R-:W-:Y:S05]  /*02b0*/  BRA `(.L_x_37) ;  /* 0x0000000000287947 */ /* 0x000fea0003800000 */
.L_x_36:
[----:B------:R-:W2:Y:S01]  /*02c0*/  LDCU.64 UR8, c[0x0][0x380] ;  /* 0x00007000ff0877ac */ /* 0x000ea20008000a00 */
[----:B------:R-:W-:Y:S02]  /*02d0*/  IADD3 R10, P0, PT, R27, 0x20, RZ ;  /* 0x000000201b0a7810 */ /* 0x000fe40007f1e0ff */
[----:B------:R-:W-:Y:S01]  /*02e0*/  MOV R12, 0x360 ;  /* 0x00000360000c7802 */ /* 0x000fe20000000f00 */
[----:B------:R-:W3:Y:S02]  /*02f0*/  LDCU.64 UR10, c[0x0][0x390] ;  /* 0x00007200ff0a77ac */ /* 0x000ee40008000a00 */
[----:B------:R-:W-:Y:S01]  /*0300*/  IMAD.X R9, RZ, RZ, R24, P0 ;  /* 0x000000ffff097224 */ /* 0x000fe200000e0618 */
[----:B--2---:R-:W-:Y:S01]  /*0310*/  MOV R14, UR8 ;  /* 0x00000008000e7c02 */ /* 0x004fe20008000f00 */
[----:B------:R-:W-:Y:S02]  /*0320*/  IMAD.U32 R15, RZ, RZ, UR9 ;  /* 0x00000009ff0f7e24 */ /* 0x000fe4000f8e00ff */
[----:B---3--:R-:W-:Y:S01]  /*0330*/  IMAD.U32 R8, RZ, RZ, UR10 ;  /* 0x0000000aff087e24 */ /* 0x008fe2000f8e00ff */
[----:B------:R-:W-:-:S07]  /*0340*/  MOV R11, UR11 ;  /* 0x0000000b000b7c02 */ /* 0x000fce0008000f00 */
[----:B01---5:R-:W-:Y:S05]  /*0350*/  CALL.REL.NOINC `($calculate_quotient_polynomial_kernel$_Z6fe_subPjPKjS1_S1_) ;  /* 0x0000003c00687944 */ /* 0x023fea0003c00000 */
.L_x_37:
[----:B------:R-:W-:Y:S05]  /*0360*/  BSYNC.RECONVERGENT B0 ;  /* 0x0000000000007941 */ /* 0x000fea0003800200 */
.L_x_35:
[----:B-1----:R-:W1:Y:S01]  /*0370*/  LDC.64 R12, c[0x0][0x3a8] ;  /* 0x0000ea00ff0c7b82 */ /* 0x002e620000000a00 */
[----:B------:R-:W-:Y:S01]  /*0380*/  ISETP.NE.AND P0, PT, R26, RZ, PT ;  /* 0x000000ff1a00720c */ /* 0x000fe20003f05270 */
[----:B-1----:R1:W5:-:S12]  /*0390*/  LDG.E R25, desc[UR6][R12.64] ;  /* 0x000000060c197981 */ /* 0x002358000c1e1900 */
[----:B------:R1:W5:Y:S04]  /*03a0*/  @!P0 LDG.E R18, desc[UR6][R12.64+0x4] ;  /* 0x000004060c128981 */ /* 0x000368000c1e1900 */
[----:B------:R1:W5:Y:S04]  /*03b0*/  @!P0 LDG.E R19, desc[UR6][R12.64+0x8] ;  /* 0x000008060c138981 */ /* 0x000368000c1e1900 */
[----:B------:R1:W5:Y:S04]  /*03c0*/  @!P0 LDG.E R16, desc[UR6][R12.64+0xc] ;  /* 0x00000c060c108981 */ /* 0x000368000c1e1900 */
[----:B------:R1:W5:Y:S04]  /*03d0*/  @!P0 LDG.E R17, desc[UR6][R12.64+0x10] ;  /* 0x000010060c118981 */ /* 0x000368000c1e1900 */
[----:B------:R1:W5:Y:S04]  /*03e0*/  @!P0 LDG.E R2, desc[UR6][R12.64+0x14] ;  /* 0x000014060c028981 */ /* 0x000368000c1e1900 */
[----:B------:R1:W5:Y:S04]  /*03f0*/  @!P0 LDG.E R3, desc[UR6][R12.64+0x18] ;  /* 0x000018060c038981 */ /* 0x000368000c1e1900 */
[----:B------:R1:W5:Y:S01]  /*0400*/  @!P0 LDG.E R0, desc[UR6][R12.64+0x1c] ;  /* 0x00001c060c008981 */ /* 0x000362000c1e1900 */
[----:B------:R-:W2:Y:S01]  /*0410*/  LDCU UR8, c[0x0][0x2f8] ;  /* 0x00005f00ff0877ac */ /* 0x000ea20008000800 */
[----:B------:R-:W-:-:S02]  /*0420*/  HFMA2 R9, -RZ, RZ, 0, 0 ;  /* 0x00000000ff097431 */ /* 0x000fc400000001ff */
[----:B------:R-:W-:Y:S01]  /*0430*/  IMAD.MOV.U32 R8, RZ, RZ, 0x1 ;  /* 0x00000001ff087424 */ /* 0x000fe200078e00ff */
[----:B------:R-:W-:Y:S01]  /*0440*/  CS2R R10, SRZ ;  /* 0x00000000000a7805 */ /* 0x000fe2000001ff00 */
[----:B------:R-:W-:Y:S01]  /*0450*/  BSSY.RECONVERGENT B0, `(.L_x_38) ;  /* 0x00001b1000007945 */ /* 0x000fe20003800200 */
[----:B------:R-:W-:Y:S01]  /*0460*/  @!P0 IMAD.MOV.U32 R28, RZ, RZ, 0x1 ;  /* 0x00000001ff1c8424 */ /* 0x000fe200078e00ff */
[----:B------:R-:W-:Y:S02]  /*0470*/  @!P0 MOV R29, 0x0 ;  /* 0x00000000001d8802 */ /* 0x000fe40000000f00 */
[----:B------:R-:W-:Y:S02]  /*0480*/  @!P0 CS2R R58, SRZ ;  /* 0x00000000003a8805 */ /* 0x000fe4000001ff00 */
[----:B------:R-:W-:Y:S02]  /*0490*/  @!P0 CS2R R38, SRZ ;  /* 0x0000000000268805 */ /* 0x000fe4000001ff00 */
[----:B------:R-:W-:-:S02]  /*04a0*/  @!P0 CS2R R40, SRZ ;  /* 0x0000000000288805 */ /* 0x000fc4000001ff00 */
[----:B------:R-:W-:Y:S02]  /*04b0*/  @!P0 CS2R R36, SRZ ;  /* 0x0000000000248805 */ /* 0x000fe4000001ff00 */
[----:B------:R-:W-:Y:S02]  /*04c0*/  @!P0 CS2R R34, SRZ ;  /* 0x0000000000228805 */ /* 0x000fe4000001ff00 */
[----:B------:R-:W-:Y:S02]  /*04d0*/  @!P0 CS2R R30, SRZ ;  /* 0x00000000001e8805 */ /* 0x000fe4000001ff00 */
[----:B------:R-:W-:Y:S01]  /*04e0*/  @!P0 CS2R R32, SRZ ;  /* 0x0000000000208805 */ /* 0x000fe2000001ff00 */
[----:B--2---:R-:W-:-:S05]  /*04f0*/  VIADD R14, R27, -UR8 ;  /* 0x800000081b0e7c36 */ /* 0x004fca0008000000 */
[----:B------:R1:W-:Y:S04]  /*0500*/  STL.128 [R14], R8 ;  /* 0x000000080e007387 */ /* 0x0003e80000100c00 */
[----:B------:R1:W-:Y:S01]  /*0510*/  STL.128 [R14+0x10], RZ ;  /* 0x000010ff0e007387 */ /* 0x0003e20000100c00 */
[----:B------:R-:W-:Y:S05]  /*0520*/  @!P0 BRA `(.L_x_39) ;  /* 0x00000018008c8947 */ /* 0x000fea0003800000 */
[----:B-----5:R2:W5:Y:S04]  /*0530*/  LDG.E R18, desc[UR6][R12.64+0x4] ;  /* 0x000004060c127981 */ /* 0x020568000c1e1900 */
[----:B------:R2:W5:Y:S04]  /*0540*/  LDG.E R19, desc[UR6][R12.64+0x8] ;  /* 0x000008060c137981 */ /* 0x000568000c1e1900 */
[----:B------:R2:W5:Y:S04]  /*0550*/  LDG.E R16, desc[UR6][R12.64+0xc] ;  /* 0x00000c060c107981 */ /* 0x000568000c1e1900 */
[----:B------:R2:W5:Y:S04]  /*0560*/  LDG.E R17, desc[UR6][R12.64+0x10] ;  /* 0x000010060c117981 */ /* 0x000568000c1e1900 */
[----:B------:R2:W5:Y:S04]  /*0570*/  LDG.E R2, desc[UR6][R12.64+0x14] ;  /* 0x000014060c027981 */ /* 0x000568000c1e1900 */
[----:B------:R2:W5:Y:S04]  /*0580*/  LDG.E R3, desc[UR6][R12.64+0x18] ;  /* 0x000018060c037981 */ /* 0x000568000c1e1900 */
[----:B------:R2:W5:Y:S01]  /*0590*/  LDG.E R0, desc[UR6][R12.64+0x1c] ;  /* 0x00001c060c007981 */ /* 0x000562000c1e1900 */
[----:B------:R-:W-:Y:S01]  /*05a0*/  BSSY.RECONVERGENT B1, `(.L_x_40) ;  /* 0x0000189000017945 */ /* 0x000fe20003800200 */
[----:B------:R-:W-:-:S07]  /*05b0*/  IMAD.MOV R32, RZ, RZ, -R26 ;  /* 0x000000ffff207224 */ /* 0x000fce00078e0a1a */
.L_x_45:
[----:B-12---:R-:W2:Y:S04]  /*05c0*/  LDL.128 R12, [R1] ;  /* 0x00000000010c7983 */ /* 0x006ea80000100c00 */
[----:B------:R-:W3:Y:S01]  /*05d0*/  LDL.128 R8, [R1+0x10] ;  /* 0x0000100001087983 */ /* 0x000ee20000100c00 */
[----:B------:R-:W-:Y:S02]  /*05e0*/  HFMA2 R31, -RZ, RZ, 0, 0 ;  /* 0x00000000ff1f7431 */ /* 0x000fe400000001ff */
[----:B------:R-:W-:Y:S01]  /*05f0*/  IMAD.MOV.U32 R35, RZ, RZ, RZ ;  /* 0x000000ffff237224 */ /* 0x000fe200078e00ff */
[----:B------:R-:W-:Y:S01]  /*0600*/  IADD3 R32, PT, PT, R32, 0x1, RZ ;  /* 0x0000000120207810 */ /* 0x000fe20007ffe0ff */
[----:B------:R-:W-:Y:S01]  /*0610*/  IMAD.MOV.U32 R41, RZ, RZ, RZ ;  /* 0x000000ffff297224 */ /* 0x000fe200078e00ff */
[----:B------:R-:W-:Y:S01]  /*0620*/  BSSY.RECONVERGENT B2, `(.L_x_41) ;  /* 0x000017f000027945 */ /* 0x000fe20003800200 */
[----:B------:R-:W-:-:S03]  /*0630*/  IMAD.MOV.U32 R49, RZ, RZ, RZ ;  /* 0x000000ffff317224 */ /* 0x000fc600078e00ff */
[----:B------:R-:W-:Y:S01]  /*0640*/  BSSY.RELIABLE B3, `(.L_x_42) ;  /* 0x0000174000037945 */ /* 0x000fe20003800100 */
[----:B--2---:R-:W-:-:S04]  /*0650*/  IMAD.WIDE.U32 R28, R20, R12, RZ ;  /* 0x0000000c141c7225 */ /* 0x004fc800078e00ff */
[----:B------:R-:W-:-:S04]  /*0660*/  IMAD.MOV.U32 R30, RZ, RZ, R29 ;  /* 0x000000ffff1e7224 */ /* 0x000fc800078e001d */
[----:B------:R-:W-:-:S04]  /*0670*/  IMAD.WIDE.U32 R30, R21, R12, R30 ;  /* 0x0000000c151e7225 */ /* 0x000fc800078e001e */
[----:B------:R-:W-:Y:S01]  /*0680*/  IMAD.MOV.U32 R34, RZ, RZ, R31 ;  /* 0x000000ffff227224 */ /* 0x000fe200078e001f */
[----:B------:R-:W-:-:S03]  /*0690*/  MOV R31, RZ ;  /* 0x000000ff001f7202 */ /* 0x000fc60000000f00 */
[----:B------:R-:W-:-:S04]  /*06a0*/  IMAD.WIDE.U32 R34, R22, R12, R34 ;  /* 0x0000000c16227225 */ /* 0x000fc800078e0022 */
[----:B------:R-:W-:-:S05]  /*06b0*/  IMAD.WIDE.U32 R30, R20, R13, R30 ;  /* 0x0000000d141e7225 */ /* 0x000fca00078e001e */
[----:B------:R-:W-:Y:S01]  /*06c0*/  IADD3 R36, P0, PT, R34, R31, RZ ;  /* 0x0000001f22247210 */ /* 0x000fe20007f1e0ff */
[----:B------:R-:W-:Y:S02]  /*06d0*/  IMAD.MOV.U32 R34, RZ, RZ, R35 ;  /* 0x000000ffff227224 */ /* 0x000fe400078e0023 */
[----:B------:R-:W-:Y:S02]  /*06e0*/  HFMA2 R35, -RZ, RZ, 0, 0 ;  /* 0x00000000ff237431 */ /* 0x000fe400000001ff */
[----:B------:R-:W-:Y:S02]  /*06f0*/  IMAD.X R37, RZ, RZ, RZ, P0 ;  /* 0x000000ffff257224 */ /* 0x000fe400000e06ff */
[----:B------:R-:W-:-:S04]  /*0700*/  IMAD.WIDE.U32 R36, R21, R13, R36 ;  /* 0x0000000d15247225 */ /* 0x000fc800078e0024 */
[----:B------:R-:W-:-:S04]  /*0710*/  IMAD.WIDE.U32 R34, R23, R12, R34 ;  /* 0x0000000c17227225 */ /* 0x000fc800078e0022 */
[----:B------:R-:W-:Y:S01]  /*0720*/  IMAD.MOV.U32 R40, RZ, RZ, R36 ;  /* 0x000000ffff287224 */ /* 0x000fe200078e0024 */
[----:B------:R-:W-:Y:S01]  /*0730*/  IADD3 R38, P0, PT, R34, R37, RZ ;  /* 0x0000002522267210 */ /* 0x000fe20007f1e0ff */
[----:B------:R-:W-:Y:S01]  /*0740*/  IMAD.MOV.U32 R34, RZ, RZ, R35 ;  /* 0x000000ffff227224 */ /* 0x000fe200078e0023 */
[----:B------:R-:W-:-:S03]  /*0750*/  MOV R35, RZ ;  /* 0x000000ff00237202 */ /* 0x000fc60000000f00 */
[----:B------:R-:W-:Y:S02]  /*0760*/  IMAD.X R39, RZ, RZ, RZ, P0 ;  /* 0x000000ffff277224 */ /* 0x000fe400000e06ff */
[----:B------:R-:W-:-:S04]  /*0770*/  IMAD.WIDE.U32 R34, R4, R12, R34 ;  /* 0x0000000c04227225 */ /* 0x000fc800078e0022 */
[----:B------:R-:W-:-:S04]  /*0780*/  IMAD.WIDE.U32 R36, R22, R13, R38 ;  /* 0x0000000d16247225 */ /* 0x000fc800078e0026 */
[----:B------:R-:W-:Y:S01]  /*0790*/  IMAD.WIDE.U32 R38, R20, R14, R40 ;  /* 0x0000000e14267225 */ /* 0x000fe200078e0028 */
[----:B------:R-:W-:-:S03]  /*07a0*/  IADD3 R40, P0, PT, R34, R37, RZ ;  /* 0x0000002522287210 */ /* 0x000fc60007f1e0ff */
[----:B------:R-:W-:Y:S02]  /*07b0*/  IMAD.MOV.U32 R34, RZ, RZ, R35 ;  /* 0x000000ffff227224 */ /* 0x000fe400078e0023 */
[----:B------:R-:W-:Y:S01]  /*07c0*/  HFMA2 R35, -RZ, RZ, 0, 0 ;  /* 0x00000000ff237431 */ /* 0x000fe200000001ff */
[----:B------:R-:W-:Y:S02]  /*07d0*/  IADD3 R42, P1, PT, R36, R39, RZ ;  /* 0x00000027242a7210 */ /* 0x000fe40007f3e0ff */
[----:B------:R-:W-:-:S03]  /*07e0*/  IADD3.X R41, PT, PT, RZ, RZ, RZ, P0, !PT ;  /* 0x000000ffff297210 */ /* 0x000fc600007fe4ff */
[----:B------:R-:W-:Y:S02]  /*07f0*/  IMAD.X R43, RZ, RZ, RZ, P1 ;  /* 0x000000ffff2b7224 */ /* 0x000fe400008e06ff */
[----:B------:R-:W-:-:S04]  /*0800*/  IMAD.WIDE.U32 R36, R23, R13, R40 ;  /* 0x0000000d17247225 */ /* 0x000fc800078e0028 */
[----:B------:R-:W-:-:S04]  /*0810*/  IMAD.WIDE.U32 R34, R5, R12, R34 ;  /* 0x0000000c05227225 */ /* 0x000fc800078e0022 */
[----:B------:R-:W-:Y:S01]  /*0820*/  IMAD.WIDE.U32 R42, R21, R14, R42 ;  /* 0x0000000e152a7225 */ /* 0x000fe200078e002a */
[----:B------:R-:W-:Y:S02]  /*0830*/  IADD3 R40, P0, PT, R34, R37, RZ ;  /* 0x0000002522287210 */ /* 0x000fe40007f1e0ff */
[----:B------:R-:W-:Y:S01]  /*0840*/  MOV R34, R35 ;  /* 0x0000002300227202 */ /* 0x000fe20000000f00 */
[----:B------:R-:W-:Y:S01]  /*0850*/  IMAD.MOV.U32 R35, RZ, RZ, RZ ;  /* 0x000000ffff237224 */ /* 0x000fe200078e00ff */
[----:B------:R-:W-:Y:S01]  /*0860*/  IADD3 R36, P1, PT, R36, R43, RZ ;  /* 0x0000002b24247210 */ /* 0x000fe20007f3e0ff */
[----:B------:R-:W-:Y:S02]  /*0870*/  IMAD.X R41, RZ, RZ, RZ, P0 ;  /* 0x000000ffff297224 */ /* 0x000fe400000e06ff */
[----:B------:R-:W-:Y:S02]  /*0880*/  IMAD.MOV.U32 R43, RZ, RZ, RZ ;  /* 0x000000ffff2b7224 */ /* 0x000fe400078e00ff */
[----:B------:R-:W-:-:S02]  /*0890*/  IMAD.X R37, RZ, RZ, RZ, P1 ;  /* 0x000000ffff257224 */ /* 0x000fc400008e06ff */
[----:B------:R-:W-:-:S04]  /*08a0*/  IMAD.WIDE.U32 R34, R6, R12, R34 ;  /* 0x0000000c06227225 */ /* 0x000fc800078e0022 */
[----:B------:R-:W-:Y:S01]  /*08b0*/  IMAD.WIDE.U32 R44, R4, R13, R40 ;  /* 0x0000000d042c7225 */ /* 0x000fe200078e0028 */
[----:B------:R-:W-:-:S03]  /*08c0*/  MOV R48, R35 ;  /* 0x0000002300307202 */ /* 0x000fc60000000f00 */
[----:B------:R-:W-:-:S04]  /*08d0*/  IMAD.WIDE.U32 R36, R22, R14, R36 ;  /* 0x0000000e16247225 */ /* 0x000fc800078e0024 */
[----:B------:R-:W-:Y:S01]  /*08e0*/  IMAD.WIDE.U32 R40, R20, R15, R42 ;  /* 0x0000000f14287225 */ /* 0x000fe200078e002a */
[----:B------:R-:W-:Y:S02]  /*08f0*/  IADD3 R42, P0, PT, R34, R45, RZ ;  /* 0x0000002d222a7210 */ /* 0x000fe40007f1e0ff */
[----:B------:R-:W-:Y:S01]  /*0900*/  IADD3 R44, P1, PT, R44, R37, RZ ;  /* 0x000000252c2c7210 */ /* 0x000fe20007f3e0ff */
[----:B------:R-:W-:Y:S01]  /*0910*/  IMAD.WIDE.U32 R48, R7, R12, R48 ;  /* 0x0000000c07307225 */ /* 0x000fe200078e0030 */
[----:B------:R-:W-:Y:S02]  /*0920*/  IADD3 R36, P2, PT, R36, R41, RZ ;  /* 0x0000002924247210 */ /* 0x000fe40007f5e0ff */
[----:B------:R-:W-:Y:S01]  /*0930*/  IADD3.X R43, PT, PT, RZ, RZ, RZ, P0, !PT ;  /* 0x000000ffff2b7210 */ /* 0x000fe200007fe4ff */
        /* <DEDUP_REMOVED lines=9> */
[----:B------:R-:W-:Y:S01]  /*09d0*/  IMAD.MOV.U32 R37, RZ, RZ, RZ ;  /* 0x000000ffff257224 */ /* 0x000fe200078e00ff */
[----:B------:R-:W-:Y:S01]  /*09e0*/  IADD3.X R43, PT, PT, RZ, RZ, RZ, P1, !PT ;  /* 0x000000ffff2b7210 */ /* 0x000fe20000ffe4ff */
[----:B------:R-:W-:-:S04]  /*09f0*/  IMAD.WIDE.U32 R34, R6, R13, R34 ;  /* 0x0000000d06227225 */ /* 0x000fc800078e0022 */
[----:B------:R-:W-:Y:S01]  /*0a00*/  IMAD.X R45, RZ, RZ, RZ, P2 ;  /* 0x000000ffff2d7224 */ /* 0x000fe200010e06ff */
[----:B------:R-:W-:Y:S01]  /*0a10*/  IADD3 R48, P0, PT, R49, R35, RZ ;  /* 0x0000002331307210 */ /* 0x000fe20007f1e0ff */
[----:B------:R-:W-:-:S03]  /*0a20*/  IMAD.WIDE.U32 R42, R4, R14, R42 ;  /* 0x0000000e042a7225 */ /* 0x000fc600078e002a */
[----:B------:R-:W-:Y:S01]  /*0a30*/  IADD3.X R49, PT, PT, RZ, RZ, RZ, P0, !PT ;  /* 0x000000ffff317210 */ /* 0x000fe200007fe4ff */
[----:B------:R-:W-:Y:S01]  /*0a40*/  IMAD.WIDE.U32 R44, R22, R15, R44 ;  /* 0x0000000f162c7225 */ /* 0x000fe200078e002c */
[----:B------:R-:W-:-:S03]  /*0a50*/  IADD3 R34, P1, PT, R34, R43, RZ ;  /* 0x0000002b22227210 */ /* 0x000fc60007f3e0ff */
[----:B---3--:R-:W-:Y:S01]  /*0a60*/  IMAD.WIDE.U32 R36, R20, R8, R36 ;  /* 0x0000000814247225 */ /* 0x008fe200078e0024 */
[----:B------:R-:W-:-:S03]  /*0a70*/  IADD3 R42, P2, PT, R42, R45, RZ ;  /* 0x0000002d2a2a7210 */ /* 0x000fc60007f5e0ff */
[----:B------:R-:W-:Y:S01]  /*0a80*/  IMAD.X R35, RZ, RZ, RZ, P1 ;  /* 0x000000ffff237224 */ /* 0x000fe200008e06ff */
[----:B------:R-:W-:Y:S01]  /*0a90*/  IADD3 R44, P3, PT, R44, R37, RZ ;  /* 0x000000252c2c7210 */ /* 0x000fe20007f7e0ff */
[----:B------:R-:W-:Y:S02]  /*0aa0*/  IMAD.X R43, RZ, RZ, RZ, P2 ;  /* 0x000000ffff2b7224 */ /* 0x000fe400010e06ff */
[----:B------:R-:W-:Y:S01]  /*0ab0*/  IMAD.WIDE.U32 R48, R7, R13, R48 ;  /* 0x0000000d07307225 */ /* 0x000fe200078e0030 */
[----:B------:R-:W-:-:S03]  /*0ac0*/  IADD3.X R45, PT, PT, RZ, RZ, RZ, P3, !PT ;  /* 0x000000ffff2d7210 */ /* 0x000fc60001ffe4ff */
        /* <DEDUP_REMOVED lines=11> */
[----:B------:R-:W-:-:S04]  /*0b80*/  IMAD.WIDE.U32 R42, R22, R8, R42 ;  /* 0x00000008162a7225 */ /* 0x000fc800078e002a */
[----:B------:R-:W-:Y:S01]  /*0b90*/  IMAD.WIDE.U32 R12, R20, R9, R12 ;  /* 0x00000009140c7225 */ /* 0x000fe200078e000c */
[----:B------:R-:W-:-:S03]  /*0ba0*/  IADD3 R34, P2, PT, R34, R43, RZ ;  /* 0x0000002b22227210 */ /* 0x000fc60007f5e0ff */
[----:B------:R-:W-:Y:S01]  /*0bb0*/  IMAD.WIDE.U32 R46, R6, R14, R46 ;  /* 0x0000000e062e7225 */ /* 0x000fe200078e002e */
[----:B------:R-:W-:-:S03]  /*0bc0*/  IADD3 R42, P3, PT, R42, R13, RZ ;  /* 0x0000000d2a2a7210 */ /* 0x000fc60007f7e0ff */
[----:B-----5:R-:W-:Y:S01]  /*0bd0*/  IMAD.MOV R13, RZ, RZ, -R0 ;  /* 0x000000ffff0d7224 */ /* 0x020fe200078e0a00 */
[----:B------:R-:W-:Y:S01]  /*0be0*/  IADD3 R48, P0, PT, R49, R47, RZ ;  /* 0x0000002f31307210 */ /* 0x000fe20007f1e0ff */
[----:B------:R-:W-:Y:S01]  /*0bf0*/  IMAD.X R43, RZ, RZ, RZ, P3 ;  /* 0x000000ffff2b7224 */ /* 0x000fe200018e06ff */
[----:B------:R-:W-:Y:S01]  /*0c00*/  IADD3 R46, P1, PT, R46, R35, RZ ;  /* 0x000000232e2e7210 */ /* 0x000fe20007f3e0ff */
[----:B------:R-:W-:Y:S02]  /*0c10*/  IMAD.X R35, RZ, RZ, RZ, P2 ;  /* 0x000000ffff237224 */ /* 0x000fe400010e06ff */
[----:B------:R-:W-:Y:S01]  /*0c20*/  IMAD.X R49, RZ, RZ, RZ, P0 ;  /* 0x000000ffff317224 */ /* 0x000fe200000e06ff */
[----:B------:R-:W-:Y:S01]  /*0c30*/  IADD3.X R47, PT, PT, RZ, RZ, RZ, P1, !PT ;  /* 0x000000ffff2f7210 */ /* 0x000fe20000ffe4ff */
[----:B------:R-:W-:-:S04]  /*0c40*/  IMAD.WIDE.U32 R34, R23, R8, R34 ;  /* 0x0000000817227225 */ /* 0x000fc800078e0022 */
[----:B------:R-:W-:-:S04]  /*0c50*/  IMAD.WIDE.U32 R42, R21, R9, R42 ;  /* 0x00000009152a7225 */ /* 0x000fc800078e002a */
[----:B------:R-:W-:Y:S01]  /*0c60*/  IMAD.WIDE.U32 R48, R7, R14, R48 ;  /* 0x0000000e07307225 */ /* 0x000fe200078e0030 */
[----:B------:R-:W-:-:S03]  /*0c70*/  IADD3 R34, P2, PT, R34, R43, RZ ;  /* 0x0000002b22227210 */ /* 0x000fc60007f5e0ff */
[----:B------:R-:W-:Y:S02]  /*0c80*/  HFMA2 R43, -RZ, RZ, 0, 0 ;  /* 0x00000000ff2b7431 */ /* 0x000fe400000001ff */
[----:B------:R-:W-:-:S05]  /*0c90*/  IMAD.WIDE.U32 R46, R5, R15, R46 ;  /* 0x0000000f052e7225 */ /* 0x000fca00078e002e */
[----:B------:R-:W-:Y:S02]  /*0ca0*/  IADD3 R44, P0, PT, R48, R47, RZ ;  /* 0x0000002f302c7210 */ /* 0x000fe40007f1e0ff */
[----:B------:R-:W-:Y:S01]  /*0cb0*/  IADD3 R46, P1, PT, R46, R35, RZ ;  /* 0x000000232e2e7210 */ /* 0x000fe20007f3e0ff */
[----:B------:R-:W-:Y:S01]  /*0cc0*/  IMAD.X R35, RZ, RZ, RZ, P2 ;  /* 0x000000ffff237224 */ /* 0x000fe200010e06ff */
[----:B------:R-:W-:Y:S01]  /*0cd0*/  IADD3.X R45, PT, PT, RZ, RZ, RZ, P0, !PT ;  /* 0x000000ffff2d7210 */ /* 0x000fe200007fe4ff */
[----:B------:R-:W-:-:S04]  /*0ce0*/  IMAD.WIDE.U32 R42, R20, R10, R42 ;  /* 0x0000000a142a7225 */ /* 0x000fc800078e002a */
[----:B------:R-:W-:Y:S02]  /*0cf0*/  IMAD.X R47, RZ, RZ, RZ, P1 ;  /* 0x000000ffff2f7224 */ /* 0x000fe400008e06ff */
[----:B------:R-:W-:-:S04]  /*0d00*/  IMAD.WIDE.U32 R44, R6, R15, R44 ;  /* 0x0000000f062c7225 */ /* 0x000fc800078e002c */
[----:B------:R-:W-:Y:S01]  /*0d10*/  IMAD.WIDE.U32 R46, R4, R8, R46 ;  /* 0x00000008042e7225 */ /* 0x000fe200078e002e */
[----:B------:R-:W-:-:S03]  /*0d20*/  IADD3 R48, P0, PT, R49, R45, RZ ;  /* 0x0000002d31307210 */ /* 0x000fc60007f1e0ff */
[----:B------:R-:W-:Y:S01]  /*0d30*/  IMAD.WIDE.U32 R34, R22, R9, R34 ;  /* 0x0000000916227225 */ /* 0x000fe200078e0022 */
[----:B------:R-:W-:-:S03]  /*0d40*/  IADD3 R44, P1, PT, R44, R47, RZ ;  /* 0x0000002f2c2c7210 */ /* 0x000fc60007f3e0ff */
[----:B------:R-:W-:Y:S01]  /*0d50*/  IMAD.X R49, RZ, RZ, RZ, P0 ;  /* 0x000000ffff317224 */ /* 0x000fe200000e06ff */
[----:B------:R-:W-:Y:S01]  /*0d60*/  IADD3 R46, P2, PT, R46, R35, RZ ;  /* 0x000000232e2e7210 */ /* 0x000fe20007f5e0ff */
[----:B------:R-:W-:Y:S01]  /*0d70*/  IMAD.X R45, RZ, RZ, RZ, P1 ;  /* 0x000000ffff2d7224 */ /* 0x000fe200008e06ff */
[----:B------:R-:W-:Y:S01]  /*0d80*/  IADD3 R34, P3, PT, R34, R43, RZ ;  /* 0x0000002b22227210 */ /* 0x000fe20007f7e0ff */
[----:B------:R-:W-:Y:S01]  /*0d90*/  IMAD.WIDE.U32 R48, R7, R15, R48 ;  /* 0x0000000f07307225 */ /* 0x000fe200078e0030 */
[----:B------:R-:W-:-:S03]  /*0da0*/  IADD3.X R47, PT, PT, RZ, RZ, RZ, P2, !PT ;  /* 0x000000ffff2f7210 */ /* 0x000fc600017fe4ff */
        /* <DEDUP_REMOVED lines=17> */
[----:B------:R-:W-:Y:S01]  /*0ec0*/  IMAD.WIDE.U32 R34, R20, R11, R34 ;  /* 0x0000000b14227225 */ /* 0x000fe200078e0022 */
        /* <DEDUP_REMOVED lines=34> */
[----:B------:R-:W-:Y:S02]  /*10f0*/  IADD3 R8, P1, PT, R8, R51, RZ ;  /* 0x0000003308087210 */ /* 0x000fe40007f3e0ff */
[----:B------:R-:W-:-:S03]  /*1100*/  IADD3.X R49, PT, PT, RZ, RZ, RZ, P0, !PT ;  /* 0x000000ffff317210 */ /* 0x000fc600007fe4ff */
[----:B------:R-:W-:Y:S02]  /*1110*/  IMAD.X R9, RZ, RZ, RZ, P1 ;  /* 0x000000ffff097224 */ /* 0x000fe400008e06ff */
[----:B------:R-:W-:-:S04]  /*1120*/  IMAD.WIDE.U32 R48, R7, R10, R48 ;  /* 0x0000000a07307225 */ /* 0x000fc800078e0030 */
[----:B------:R-:W-:-:S05]  /*1130*/  IMAD.WIDE.U32 R8, R5, R11, R8 ;  /* 0x0000000b05087225 */ /* 0x000fca00078e0008 */
[----:B------:R-:W-:-:S05]  /*1140*/  IADD3 R46, P0, PT, R48, R9, RZ ;  /* 0x00000009302e7210 */ /* 0x000fca0007f1e0ff */
[----:B------:R-:W-:Y:S02]  /*1150*/  IMAD.X R47, RZ, RZ, RZ, P0 ;  /* 0x000000ffff2f7224 */ /* 0x000fe400000e06ff */
[----:B------:R-:W-:-:S05]  /*1160*/  IMAD.WIDE.U32 R46, R6, R11, R46 ;  /* 0x0000000b062e7225 */ /* 0x000fca00078e002e */
[----:B------:R-:W-:-:S04]  /*1170*/  IADD3 R48, P0, PT, R49, R47, RZ ;  /* 0x0000002f31307210 */ /* 0x000fc80007f1e0ff */
[----:B------:R-:W-:-:S03]  /*1180*/  IADD3.X R49, PT, PT, RZ, RZ, RZ, P0, !PT ;  /* 0x000000ffff317210 */ /* 0x000fc600007fe4ff */
[----:B------:R-:W-:-:S04]  /*1190*/  IMAD.WIDE.U32 R48, R7, R11, R48 ;  /* 0x0000000b07307225 */ /* 0x000fc800078e0030 */
[----:B------:R-:W-:-:S04]  /*11a0*/  IMAD R13, R49, R13, R48 ;  /* 0x0000000d310d7224 */ /* 0x000fc800078e0230 */
[-C--:B------:R-:W-:Y:S02]  /*11b0*/  IMAD R48, R0, R13.reuse, RZ ;  /* 0x0000000d00307224 */ /* 0x080fe400078e02ff */
[C---:B------:R-:W-:Y:S02]  /*11c0*/  IMAD R9, R3.reuse, R13, RZ ;  /* 0x0000000d03097224 */ /* 0x040fe400078e02ff */
[-C--:B------:R-:W-:Y:S02]  /*11d0*/  IMAD R15, R3, R49.reuse, R48 ;  /* 0x00000031030f7224 */ /* 0x080fe400078e0230 */
[----:B------:R-:W-:Y:S02]  /*11e0*/  IMAD R9, R2, R49, R9 ;  /* 0x0000003102097224 */ /* 0x000fe400078e0209 */
[----:B------:R-:W-:Y:S02]  /*11f0*/  IMAD.IADD R46, R46, 0x1, -R15 ;  /* 0x000000012e2e7824 */ /* 0x000fe400078e0a0f */
[----:B------:R-:W-:-:S04]  /*1200*/  IMAD.WIDE.U32 R10, R25, R13, RZ ;  /* 0x0000000d190a7225 */ /* 0x000fc800078e00ff */
[----:B------:R-:W-:Y:S01]  /*1210*/  IMAD R9, R0, R46, R9 ;  /* 0x0000002e00097224 */ /* 0x000fe200078e0209 */
[----:B------:R-:W-:Y:S01]  /*1220*/  IADD3 R35, P0, PT, R42, -R10, RZ ;  /* 0x8000000a2a237210 */ /* 0x000fe20007f1e0ff */
[----:B------:R-:W-:-:S03]  /*1230*/  IMAD.WIDE.U32 R42, R25, R46, RZ ;  /* 0x0000002e192a7225 */ /* 0x000fc600078e00ff */
[----:B------:R-:W-:Y:S01]  /*1240*/  IADD3 R15, PT, PT, R8, -R9, RZ ;  /* 0x80000009080f7210 */ /* 0x000fe20007ffe0ff */
[-C--:B------:R-:W-:Y:S01]  /*1250*/  IMAD R8, R2, R13.reuse, RZ ;  /* 0x0000000d02087224 */ /* 0x080fe200078e02ff */
[----:B------:R-:W-:Y:S01]  /*1260*/  IADD3.X R48, PT, PT, R11, -0x1, RZ, P0, !PT ;  /* 0xffffffff0b307810 */ /* 0x000fe200007fe4ff */
[C---:B------:R-:W-:Y:S01]  /*1270*/  IMAD R9, R17.reuse, R13, RZ ;  /* 0x0000000d11097224 */ /* 0x040fe200078e02ff */
[----:B------:R-:W-:Y:S01]  /*1280*/  IADD3 R33, P0, PT, R12, -R42, RZ ;  /* 0x8000002a0c217210 */ /* 0x000fe20007f1e0ff */
[-C--:B------:R-:W-:Y:S02]  /*1290*/  IMAD R8, R17, R49.reuse, R8 ;  /* 0x0000003111087224 */ /* 0x080fe400078e0208 */
[----:B------:R-:W-:Y:S02]  /*12a0*/  IMAD R11, R16, R49, R9 ;  /* 0x00000031100b7224 */ /* 0x000fe400078e0209 */
[----:B------:R-:W-:Y:S02]  /*12b0*/  IMAD R12, R3, R46, R8 ;  /* 0x0000002e030c7224 */ /* 0x000fe400078e0208 */
[----:B------:R-:W-:-:S02]  /*12c0*/  IMAD.X R42, RZ, RZ, -0x1, P0 ;  /* 0xffffffffff2a7424 */ /* 0x000fc400000e06ff */
[----:B------:R-:W-:-:S03]  /*12d0*/  IMAD.WIDE.U32 R8, R25, R15, RZ ;  /* 0x0000000f19087225 */ /* 0x000fc600078e00ff */
[----:B------:R-:W-:Y:S01]  /*12e0*/  IADD3 R39, PT, PT, R35, -R42, -R43 ;  /* 0x8000002a23277210 */ /* 0x000fe20007ffe82b */
[----:B------:R-:W-:Y:S01]  /*12f0*/  IMAD R37, R0, R15, R12 ;  /* 0x0000000f00257224 */ /* 0x000fe200078e020c */
[----:B------:R-:W-:Y:S01]  /*1300*/  IADD3 R35, P0, PT, R36, -R8, RZ ;  /* 0x8000000824237210 */ /* 0x000fe20007f1e0ff */
[----:B------:R-:W-:Y:S02]  /*1310*/  IMAD R10, R16, R13, RZ ;  /* 0x0000000d100a7224 */ /* 0x000fe400078e02ff */
[----:B------:R-:W-:Y:S01]  /*1320*/  IMAD R48, R25, R49, R48 ;  /* 0x0000003119307224 */ /* 0x000fe200078e0230 */
[----:B------:R-:W-:Y:S01]  /*1330*/  IADD3.X R36, PT, PT, RZ, -0x1, RZ, P0, !PT ;  /* 0xffffffffff247810 */ /* 0x000fe200007fe4ff */
[----:B------:R-:W-:Y:S02]  /*1340*/  IMAD R12, R2, R46, R11 ;  /* 0x0000002e020c7224 */ /* 0x000fe400078e020b */
[----:B------:R-:W-:Y:S01]  /*1350*/  IMAD R29, R19, R13, RZ ;  /* 0x0000000d131d7224 */ /* 0x000fe200078e02ff */
[----:B------:R-:W-:Y:S01]  /*1360*/  IADD3 R33, PT, PT, R33, -R36, -R9 ;  /* 0x8000002421217210 */ /* 0x000fe20007ffe809 */
[----:B------:R-:W-:-:S02]  /*1370*/  IMAD R10, R19, R49, R10 ;  /* 0x00000031130a7224 */ /* 0x000fc400078e020a */
[----:B------:R-:W-:Y:S02]  /*1380*/  IMAD R31, R18, R13, R48 ;  /* 0x0000000d121f7224 */ /* 0x000fe400078e0230 */
[----:B------:R-:W-:Y:S02]  /*1390*/  IMAD.IADD R50, R50, 0x1, -R37 ;  /* 0x0000000132327824 */ /* 0x000fe400078e0a25 */
[----:B------:R-:W-:Y:S02]  /*13a0*/  IMAD R11, R3, R15, R12 ;  /* 0x0000000f030b7224 */ /* 0x000fe400078e020c */
[----:B------:R-:W-:-:S04]  /*13b0*/  IMAD.WIDE.U32 R12, R18, R46, RZ ;  /* 0x0000002e120c7225 */ /* 0x000fc800078e00ff */
[----:B------:R-:W-:Y:S01]  /*13c0*/  IMAD R8, R17, R46, R10 ;  /* 0x0000002e11087224 */ /* 0x000fe200078e020a */
[----:B------:R-:W-:Y:S01]  /*13d0*/  IADD3 R39, P0, PT, -R12, R39, RZ ;  /* 0x000000270c277210 */ /* 0x000fe20007f1e1ff */
[-C--:B------:R-:W-:Y:S02]  /*13e0*/  IMAD R37, R0, R50.reuse, R11 ;  /* 0x0000003200257224 */ /* 0x080fe400078e020b */
[----:B------:R-:W-:-:S04]  /*13f0*/  IMAD.WIDE.U32 R10, R25, R50, RZ ;  /* 0x00000032190a7225 */ /* 0x000fc800078e00ff */
[----:B------:R-:W-:Y:S01]  /*1400*/  IMAD R8, R2, R15, R8 ;  /* 0x0000000f02087224 */ /* 0x000fe200078e0208 */
[----:B------:R-:W-:Y:S01]  /*1410*/  IADD3 R41, P1, PT, R40, -R10, RZ ;  /* 0x8000000a28297210 */ /* 0x000fe20007f3e0ff */
[----:B------:R-:W-:Y:S02]  /*1420*/  IMAD.IADD R52, R52, 0x1, -R37 ;  /* 0x0000000134347824 */ /* 0x000fe400078e0a25 */
[C---:B------:R-:W-:Y:S02]  /*1430*/  IMAD R29, R18.reuse, R49, R29 ;  /* 0x00000031121d7224 */ /* 0x040fe400078e021d */
[----:B------:R-:W-:-:S04]  /*1440*/  IMAD.WIDE.U32 R36, R18, R15, RZ ;  /* 0x0000000f12247225 */ /* 0x000fc800078e00ff */
[----:B------:R-:W-:Y:S01]  /*1450*/  IMAD.X R12, RZ, RZ, -0x1, P0 ;  /* 0xffffffffff0c7424 */ /* 0x000fe200000e06ff */
[----:B------:R-:W-:Y:S01]  /*1460*/  IADD3 R33, P0, PT, -R36, R33, RZ ;  /* 0x0000002124217210 */ /* 0x000fe20007f1e1ff */
[----:B------:R-:W-:Y:S02]  /*1470*/  IMAD R9, R3, R50, R8 ;  /* 0x0000003203097224 */ /* 0x000fe400078e0208 */
[----:B------:R-:W-:Y:S01]  /*1480*/  IMAD R8, R16, R46, R29 ;  /* 0x0000002e10087224 */ /* 0x000fe200078e021d */
[----:B------:R-:W-:Y:S01]  /*1490*/  IADD3 R10, PT, PT, R31, R12, R13 ;  /* 0x0000000c1f0a7210 */ /* 0x000fe20007ffe00d */
[-C--:B------:R-:W-:Y:S01]  /*14a0*/  IMAD R29, R0, R52.reuse, R9 ;  /* 0x00000034001d7224 */ /* 0x080fe200078e0209 */
[----:B------:R-:W-:Y:S01]  /*14b0*/  IADD3.X R31, PT, PT, RZ, -0x1, RZ, P1, !PT ;  /* 0xffffffffff1f7810 */ /* 0x000fe20000ffe4ff */
[----:B------:R-:W-:Y:S02]  /*14c0*/  IMAD R13, R17, R15, R8 ;  /* 0x0000000f110d7224 */ /* 0x000fe400078e0208 */
[----:B------:R-:W-:Y:S01]  /*14d0*/  IMAD.WIDE.U32 R8, R25, R52, RZ ;  /* 0x0000003419087225 */ /* 0x000fe200078e00ff */
[----:B------:R-:W-:-:S03]  /*14e0*/  IADD3 R31, PT, PT, R35, -R31, -R11 ;  /* 0x8000001f231f7210 */ /* 0x000fc60007ffe80b */
[----:B------:R-:W-:Y:S01]  /*14f0*/  IMAD.X R36, RZ, RZ, -0x1, P0 ;  /* 0xffffffffff247424 */ /* 0x000fe200000e06ff */
[----:B------:R-:W-:Y:S01]  /*1500*/  IADD3 R43, P0, PT, R38, -R8, RZ ;  /* 0x80000008262b7210 */ /* 0x000fe20007f1e0ff */
[----:B------:R-:W-:Y:S02]  /*1510*/  IMAD R11, R2, R50, R13 ;  /* 0x00000032020b7224 */ /* 0x000fe400078e020d */
[----:B------:R-:W-:Y:S01]  /*1520*/  IMAD.WIDE.U32 R12, R19, R15, RZ ;  /* 0x0000000f130c7225 */ /* 0x000fe200078e00ff */
[----:B------:R-:W-:Y:S02]  /*1530*/  IADD3 R35, PT, PT, R39, -R36, -R37 ;  /* 0x8000002427237210 */ /* 0x000fe40007ffe825 */
[----:B------:R-:W-:Y:S01]  /*1540*/  IADD3.X R8, PT, PT, RZ, -0x1, RZ, P0, !PT ;  /* 0xffffffffff087810 */ /* 0x000fe200007fe4ff */
[----:B------:R-:W-:Y:S01]  /*1550*/  IMAD.IADD R44, R44, 0x1, -R29 ;  /* 0x000000012c2c7824 */ /* 0x000fe200078e0a1d */
[----:B------:R-:W-:Y:S01]  /*1560*/  IADD3 R35, P0, PT, -R12, R35, RZ ;  /* 0x000000230c237210 */ /* 0x000fe20007f1e1ff */
[----:B------:R-:W-:Y:S01]  /*1570*/  IMAD R11, R3, R52, R11 ;  /* 0x00000034030b7224 */ /* 0x000fe200078e020b */
[----:B------:R-:W-:Y:S01]  /*1580*/  IADD3 R41, PT, PT, R41, -R8, -R9 ;  /* 0x8000000829297210 */ /* 0x000fe20007ffe809 */
[----:B------:R-:W-:-:S02]  /*1590*/  IMAD R37, R19, R46, R10 ;  /* 0x0000002e13257224 */ /* 0x000fc400078e020a */
[-C--:B------:R-:W-:Y:S02]  /*15a0*/  IMAD R29, R0, R44.reuse, R11 ;  /* 0x0000002c001d7224 */ /* 0x080fe400078e020b */
[----:B------:R-:W-:-:S04]  /*15b0*/  IMAD.WIDE.U32 R10, R25, R44, RZ ;  /* 0x0000002c190a7225 */ /* 0x000fc800078e00ff */
[----:B------:R-:W-:Y:S01]  /*15c0*/  IMAD.X R12, RZ, RZ, -0x1, P0 ;  /* 0xffffffffff0c7424 */ /* 0x000fe200000e06ff */
[----:B------:R-:W-:Y:S01]  /*15d0*/  IADD3 R45, P1, PT, R30, -R10, RZ ;  /* 0x8000000a1e2d7210 */ /* 0x000fe20007f3e0ff */
[----:B------:R-:W-:-:S03]  /*15e0*/  IMAD.WIDE.U32 R8, R18, R50, RZ ;  /* 0x0000003212087225 */ /* 0x000fc600078e00ff */
[----:B------:R-:W-:Y:S01]  /*15f0*/  IADD3 R10, PT, PT, R37, R12, R13 ;  /* 0x0000000c250a7210 */ /* 0x000fe20007ffe00d */
[----:B------:R-:W-:Y:S01]  /*1600*/  IMAD.IADD R29, R14, 0x1, -R29 ;  /* 0x000000010e1d7824 */ /* 0x000fe200078e0a1d */
[----:B------:R-:W-:Y:S01]  /*1610*/  IADD3 R14, P0, PT, -R8, R31, RZ ;  /* 0x0000001f080e7210 */ /* 0x000fe20007f1e1ff */
[----:B------:R-:W-:Y:S01]  /*1620*/  IMAD.WIDE.U32 R12, R18, R52, RZ ;  /* 0x00000034120c7225 */ /* 0x000fe200078e00ff */
[----:B------:R-:W-:-:S03]  /*1630*/  IADD3.X R39, PT, PT, RZ, -0x1, RZ, P1, !PT ;  /* 0xffffffffff277810 */ /* 0x000fc60000ffe4ff */
[----:B------:R-:W-:Y:S01]  /*1640*/  IMAD.WIDE.U32 R30, R25, R29, RZ ;  /* 0x0000001d191e7225 */ /* 0x000fe200078e00ff */
[----:B------:R-:W-:Y:S02]  /*1650*/  IADD3 R41, P1, PT, -R12, R41, RZ ;  /* 0x000000290c297210 */ /* 0x000fe40007f3e1ff */
[----:B------:R-:W-:Y:S01]  /*1660*/  IADD3 R39, PT, PT, R43, -R39, -R11 ;  /* 0x800000272b277210 */ /* 0x000fe20007ffe80b */
[----:B------:R-:W-:Y:S01]  /*1670*/  IMAD.WIDE.U32 R36, R18, R44, RZ ;  /* 0x0000002c12247225 */ /* 0x000fe200078e00ff */
[----:B------:R-:W-:-:S03]  /*1680*/  IADD3 R8, P2, PT, R28, -R30, RZ ;  /* 0x8000001e1c087210 */ /* 0x000fc60007f5e0ff */
[----:B------:R-:W-:Y:S01]  /*1690*/  IMAD.X R12, RZ, RZ, -0x1, P0 ;  /* 0xffffffffff0c7424 */ /* 0x000fe200000e06ff */
[----:B------:R-:W-:Y:S01]  /*16a0*/  IADD3 R39, P0, PT, -R36, R39, RZ ;  /* 0x0000002724277210 */ /* 0x000fe20007f1e1ff */
[----:B------:R-:W-:Y:S01]  /*16b0*/  IMAD.X R43, RZ, RZ, -0x1, P1 ;  /* 0xffffffffff2b7424 */ /* 0x000fe200008e06ff */
[----:B------:R-:W-:Y:S02]  /*16c0*/  IADD3.X R30, PT, PT, RZ, -0x1, RZ, P2, !PT ;  /* 0xffffffffff1e7810 */ /* 0x000fe400017fe4ff */
[----:B------:R-:W-:Y:S01]  /*16d0*/  IADD3 R11, PT, PT, R33, -R12, -R9 ;  /* 0x8000000c210b7210 */ /* 0x000fe20007ffe809 */
[----:B------:R-:W-:Y:S01]  /*16e0*/  IMAD R33, R16, R15, R10 ;  /* 0x0000000f10217224 */ /* 0x000fe200078e020a */
[----:B------:R-:W-:Y:S01]  /*16f0*/  IADD3 R43, PT, PT, R14, -R43, -R13 ;  /* 0x8000002b0e2b7210 */ /* 0x000fe20007ffe80d */
[----:B------:R-:W-:Y:S01]  /*1700*/  IMAD.WIDE.U32 R14, R18, R29, RZ ;  /* 0x0000001d120e7225 */ /* 0x000fe200078e00ff */
[----:B------:R-:W-:-:S03]  /*1710*/  IADD3 R9, PT, PT, R45, -R30, -R31 ;  /* 0x8000001e2d097210 */ /* 0x000fc60007ffe81f */
[----:B------:R-:W-:Y:S01]  /*1720*/  IMAD.X R36, RZ, RZ, -0x1, P0 ;  /* 0xffffffffff247424 */ /* 0x000fe200000e06ff */
[----:B------:R-:W-:Y:S01]  /*1730*/  IADD3 R9, P2, PT, -R14, R9, RZ ;  /* 0x000000090e097210 */ /* 0x000fe20007f5e1ff */
[----:B------:R-:W-:-:S03]  /*1740*/  IMAD.WIDE.U32 R30, R19, R50, RZ ;  /* 0x00000032131e7225 */ /* 0x000fc600078e00ff */
[----:B------:R-:W-:Y:S01]  /*1750*/  IADD3 R41, PT, PT, R41, -R36, -R37 ;  /* 0x8000002429297210 */ /* 0x000fe20007ffe825 */
[----:B------:R-:W-:Y:S01]  /*1760*/  IMAD.WIDE.U32 R36, R19, R52, RZ ;  /* 0x0000003413247225 */ /* 0x000fe200078e00ff */
[----:B------:R-:W-:-:S03]  /*1770*/  IADD3 R28, P0, PT, -R30, R11, RZ ;  /* 0x0000000b1e1c7210 */ /* 0x000fc60007f1e1ff */
[C---:B------:R-:W-:Y:S01]  /*1780*/  IMAD.WIDE.U32 R12, R19.reuse, R44, RZ ;  /* 0x0000002c130c7225 */ /* 0x040fe200078e00ff */
[----:B------:R-:W-:Y:S02]  /*1790*/  IADD3 R45, P1, PT, -R36, R43, RZ ;  /* 0x0000002b242d7210 */ /* 0x000fe40007f3e1ff */
[----:B------:R-:W-:Y:S01]  /*17a0*/  IADD3.X R30, PT, PT, RZ, -0x1, RZ, P0, !PT ;  /* 0xffffffffff1e7810 */ /* 0x000fe200007fe4ff */
[----:B------:R-:W-:Y:S01]  /*17b0*/  IMAD.X R14, RZ, RZ, -0x1, P2 ;  /* 0xffffffffff0e7424 */ /* 0x000fe200010e06ff */
[----:B------:R-:W-:Y:S01]  /*17c0*/  IADD3 R41, P0, PT, -R12, R41, RZ ;  /* 0x000000290c297210 */ /* 0x000fe20007f1e1ff */
[----:B------:R-:W-:Y:S01]  /*17d0*/  IMAD.WIDE.U32 R10, R19, R29, RZ ;  /* 0x0000001d130a7225 */ /* 0x000fe200078e00ff */
[----:B------:R-:W-:Y:S02]  /*17e0*/  IADD3 R35, PT, PT, R35, -R30, -R31 ;  /* 0x8000001e23237210 */ /* 0x000fe40007ffe81f */
[----:B------:R-:W-:Y:S01]  /*17f0*/  IADD3 R39, PT, PT, R39, -R14, -R15 ;  /* 0x8000000e27277210 */ /* 0x000fe20007ffe80f */
[----:B------:R-:W-:-:S02]  /*1800*/  IMAD.X R43, RZ, RZ, -0x1, P1 ;  /* 0xffffffffff2b7424 */ /* 0x000fc400008e06ff */
[----:B------:R-:W-:Y:S01]  /*1810*/  IMAD.X R12, RZ, RZ, -0x1, P0 ;  /* 0xffffffffff0c7424 */ /* 0x000fe200000e06ff */
[----:B------:R-:W-:Y:S01]  /*1820*/  IADD3 R10, P0, PT, -R10, R39, RZ ;  /* 0x000000270a0a7210 */ /* 0x000fe20007f1e1ff */
[----:B------:R-:W-:Y:S01]  /*1830*/  IMAD.WIDE.U32 R14, R16, R50, RZ ;  /* 0x00000032100e7225 */ /* 0x000fe200078e00ff */
[----:B------:R-:W-:Y:S02]  /*1840*/  IADD3 R43, PT, PT, R28, -R43, -R37 ;  /* 0x8000002b1c2b7210 */ /* 0x000fe40007ffe825 */
[----:B------:R-:W-:Y:S01]  /*1850*/  IADD3.X R28, PT, PT, RZ, -0x1, RZ, P0, !PT ;  /* 0xffffffffff1c7810 */ /* 0x000fe200007fe4ff */
[----:B------:R-:W-:Y:S01]  /*1860*/  IMAD.WIDE.U32 R36, R16, R44, RZ ;  /* 0x0000002c10247225 */ /* 0x000fe200078e00ff */
[----:B------:R-:W-:Y:S02]  /*1870*/  IADD3 R39, PT, PT, R45, -R12, -R13 ;  /* 0x8000000c2d277210 */ /* 0x000fe40007ffe80d */
[----:B------:R-:W-:Y:S01]  /*1880*/  IADD3 R35, P0, PT, -R14, R35, RZ ;  /* 0x000000230e237210 */ /* 0x000fe20007f1e1ff */
[----:B------:R-:W-:Y:S01]  /*1890*/  IMAD.WIDE.U32 R30, R16, R29, RZ ;  /* 0x0000001d101e7225 */ /* 0x000fe200078e00ff */
[----:B------:R-:W-:-:S02]  /*18a0*/  IADD3 R11, PT, PT, R41, -R28, -R11 ;  /* 0x8000001c290b7210 */ /* 0x000fc40007ffe80b */
[----:B------:R-:W-:Y:S01]  /*18b0*/  IADD3 R28, P1, PT, -R36, R39, RZ ;  /* 0x00000027241c7210 */ /* 0x000fe20007f3e1ff */
[----:B------:R-:W-:Y:S01]  /*18c0*/  IMAD.WIDE.U32 R12, R16, R52, RZ ;  /* 0x00000034100c7225 */ /* 0x000fe200078e00ff */
[----:B------:R-:W-:-:S03]  /*18d0*/  IADD3 R11, P2, PT, -R30, R11, RZ ;  /* 0x0000000b1e0b7210 */ /* 0x000fc60007f5e1ff */
[----:B------:R-:W-:Y:S01]  /*18e0*/  IMAD.X R14, RZ, RZ, -0x1, P0 ;  /* 0xffffffffff0e7424 */ /* 0x000fe200000e06ff */
[----:B------:R-:W-:Y:S01]  /*18f0*/  IADD3 R36, P0, PT, -R12, R43, RZ ;  /* 0x0000002b0c247210 */ /* 0x000fe20007f1e1ff */
[----:B------:R-:W-:Y:S01]  /*1900*/  IMAD.X R41, RZ, RZ, -0x1, P1 ;  /* 0xffffffffff297424 */ /* 0x000fe200008e06ff */
[----:B------:R-:W-:Y:S01]  /*1910*/  IADD3.X R39, PT, PT, RZ, -0x1, RZ, P2, !PT ;  /* 0xffffffffff277810 */ /* 0x000fe200017fe4ff */
[----:B------:R1:W-:Y:S01]  /*1920*/  STL.128 [R1], R8 ;  /* 0x0000000801007387 */ /* 0x0003e20000100c00 */
[----:B------:R-:W-:Y:S01]  /*1930*/  IADD3 R33, PT, PT, R33, R14, R15 ;  /* 0x0000000e21217210 */ /* 0x000fe20007ffe00f */
[----:B------:R-:W-:Y:S01]  /*1940*/  IMAD.X R12, RZ, RZ, -0x1, P0 ;  /* 0xffffffffff0c7424 */ /* 0x000fe200000e06ff */
[----:B------:R-:W-:Y:S01]  /*1950*/  IADD3 R39, PT, PT, R28, -R39, -R31 ;  /* 0x800000271c277210 */ /* 0x000fe20007ffe81f */
[----:B------:R-:W-:Y:S01]  /*1960*/  IMAD.WIDE.U32 R14, R17, R29, RZ ;  /* 0x0000001d110e7225 */ /* 0x000fe200078e00ff */
[----:B------:R-:W-:Y:S02]  /*1970*/  IADD3 R41, PT, PT, R36, -R41, -R37 ;  /* 0x8000002924297210 */ /* 0x000fe40007ffe825 */
[----:B------:R-:W-:Y:S01]  /*1980*/  IADD3 R35, PT, PT, R35, -R12, -R13 ;  /* 0x8000000c23237210 */ /* 0x000fe20007ffe80d */
[----:B------:R-:W-:Y:S01]  /*1990*/  IMAD.WIDE.U32 R30, R17, R44, RZ ;  /* 0x0000002c111e7225 */ /* 0x000fe200078e00ff */
[----:B------:R-:W-:-:S03]  /*19a0*/  IADD3 R12, P2, PT, -R14, R39, RZ ;  /* 0x000000270e0c7210 */ /* 0x000fc60007f5e1ff */
[----:B------:R-:W-:Y:S01]  /*19b0*/  IMAD.WIDE.U32 R36, R17, R52, RZ ;  /* 0x0000003411247225 */ /* 0x000fe200078e00ff */
[----:B------:R-:W-:-:S03]  /*19c0*/  IADD3 R14, P1, PT, -R30, R41, RZ ;  /* 0x000000291e0e7210 */ /* 0x000fc60007f3e1ff */
[----:B------:R-:W-:Y:S01]  /*19d0*/  IMAD.X R13, RZ, RZ, -0x1, P2 ;  /* 0xffffffffff0d7424 */ /* 0x000fe200010e06ff */
[----:B------:R-:W-:Y:S01]  /*19e0*/  IADD3 R35, P0, PT, -R36, R35, RZ ;  /* 0x0000002324237210 */ /* 0x000fe20007f1e1ff */
[----:B------:R-:W-:Y:S01]  /*19f0*/  IMAD.WIDE.U32 R38, R2, R29, RZ ;  /* 0x0000001d02267225 */ /* 0x000fe200078e00ff */
[----:B------:R-:W-:Y:S02]  /*1a00*/  IADD3.X R30, PT, PT, RZ, -0x1, RZ, P1, !PT ;  /* 0xffffffffff1e7810 */ /* 0x000fe40000ffe4ff */
[----:B------:R-:W-:Y:S01]  /*1a10*/  IADD3 R13, PT, PT, R14, -R13, -R15 ;  /* 0x8000000d0e0d7210 */ /* 0x000fe20007ffe80f */
[----:B------:R-:W-:Y:S01]  /*1a20*/  IMAD R33, R17, R50, R33 ;  /* 0x0000003211217224 */ /* 0x000fe200078e0221 */
[----:B------:R-:W-:Y:S01]  /*1a30*/  IADD3 R31, PT, PT, R35, -R30, -R31 ;  /* 0x8000001e231f7210 */ /* 0x000fe20007ffe81f */
[----:B------:R-:W-:Y:S01]  /*1a40*/  IMAD.X R36, RZ, RZ, -0x1, P0 ;  /* 0xffffffffff247424 */ /* 0x000fe200000e06ff */
[----:B------:R-:W-:Y:S01]  /*1a50*/  IADD3 R13, P1, PT, -R38, R13, RZ ;  /* 0x0000000d260d7210 */ /* 0x000fe20007f3e1ff */
[----:B------:R-:W-:-:S03]  /*1a60*/  IMAD.WIDE.U32 R14, R2, R44, RZ ;  /* 0x0000002c020e7225 */ /* 0x000fc600078e00ff */
[----:B------:R-:W-:Y:S01]  /*1a70*/  IADD3 R33, PT, PT, R33, R36, R37 ;  /* 0x0000002421217210 */ /* 0x000fe20007ffe025 */
[----:B------:R-:W-:Y:S01]  /*1a80*/  IMAD.X R35, RZ, RZ, -0x1, P1 ;  /* 0xffffffffff237424 */ /* 0x000fe200008e06ff */
[----:B------:R-:W-:Y:S01]  /*1a90*/  IADD3 R38, P0, PT, -R14, R31, RZ ;  /* 0x0000001f0e267210 */ /* 0x000fe20007f1e1ff */
[----:B------:R-:W-:Y:S01]  /*1aa0*/  IMAD.WIDE.U32 R30, R3, R29, RZ ;  /* 0x0000001d031e7225 */ /* 0x000fe200078e00ff */
[----:B------:R-:W-:Y:S02]  /*1ab0*/  ISETP.NE.AND P1, PT, R32, RZ, PT ;  /* 0x000000ff2000720c */ /* 0x000fe40003f25270 */
[----:B------:R-:W-:Y:S01]  /*1ac0*/  IADD3.X R14, PT, PT, RZ, -0x1, RZ, P0, !PT ;  /* 0xffffffffff0e7810 */ /* 0x000fe200007fe4ff */
[----:B------:R-:W-:Y:S01]  /*1ad0*/  IMAD R33, R2, R52, R33 ;  /* 0x0000003402217224 */ /* 0x000fe200078e0221 */
[----:B------:R-:W-:-:S04]  /*1ae0*/  IADD3 R39, PT, PT, R38, -R35, -R39 ;  /* 0x8000002326277210 */ /* 0x000fc80007ffe827 */
[----:B------:R-:W-:Y:S02]  /*1af0*/  IADD3 R33, PT, PT, R33, R14, R15 ;  /* 0x0000000e21217210 */ /* 0x000fe40007ffe00f */
[----:B------:R-:W-:-:S03]  /*1b00*/  IADD3 R14, P0, PT, -R30, R39, RZ ;  /* 0x000000271e0e7210 */ /* 0x000fc60007f1e1ff */
[----:B------:R-:W-:Y:S02]  /*1b10*/  IMAD R33, R3, R44, R33 ;  /* 0x0000002c03217224 */ /* 0x000fe400078e0221 */
[----:B------:R-:W-:-:S05]  /*1b20*/  IMAD.X R30, RZ, RZ, -0x1, P0 ;  /* 0xffffffffff1e7424 */ /* 0x000fca00000e06ff */
        /* <DEDUP_REMOVED lines=37> */
.L_x_43:
[----:B------:R-:W-:Y:S05]  /*1d80*/  BSYNC.RELIABLE B3 ;  /* 0x0000000000037941 */ /* 0x000fea0003800100 */
.L_x_42:
[--C-:B-1----:R-:W-:Y:S01]  /*1d90*/  IMAD.MOV.U32 R10, RZ, RZ, R27.reuse ;  /* 0x000000ffff0a7224 */ /* 0x102fe200078e001b */
[-C--:B------:R-:W-:Y:S01]  /*1da0*/  MOV R9, R24.reuse ;  /* 0x0000001800097202 */ /* 0x080fe20000000f00 */
[----:B------:R-:W-:Y:S01]  /*1db0*/  IMAD.MOV.U32 R14, RZ, RZ, R27 ;  /* 0x000000ffff0e7224 */ /* 0x000fe200078e001b */
[----:B------:R-:W-:Y:S01]  /*1dc0*/  MOV R15, R24 ;  /* 0x00000018000f7202 */ /* 0x000fe20000000f00 */
[----:B------:R-:W-:Y:S01]  /*1dd0*/  IMAD.U32 R8, RZ, RZ, UR4 ;  /* 0x00000004ff087e24 */ /* 0x000fe2000f8e00ff */
[----:B------:R-:W-:Y:S02]  /*1de0*/  MOV R11, UR5 ;  /* 0x00000005000b7c02 */ /* 0x000fe40008000f00 */
[----:B------:R-:W-:-:S07]  /*1df0*/  MOV R12, 0x1e10 ;  /* 0x00001e10000c7802 */ /* 0x000fce0000000f00 */
[----:B0-----:R-:W-:Y:S05]  /*1e00*/  CALL.REL.NOINC `($calculate_quotient_polynomial_kernel$_Z6fe_subPjPKjS1_S1_) ;  /* 0x0000002000bc7944 */ /* 0x001fea0003c00000 */
.L_x_44:
[----:B------:R-:W-:Y:S05]  /*1e10*/  BSYNC.RECONVERGENT B2 ;  /* 0x0000000000027941 */ /* 0x000fea0003800200 */
.L_x_41:
[----:B------:R-:W-:Y:S05]  /*1e20*/  @P1 BRA `(.L_x_45) ;  /* 0xffffffe400e41947 */ /* 0x000fea000383ffff */
[----:B------:R-:W-:Y:S05]  /*1e30*/  BSYNC.RECONVERGENT B1 ;  /* 0x0000000000017941 */ /* 0x000fea0003800200 */
.L_x_40:
[----:B-1----:R-:W2:Y:S04]  /*1e40*/  LDL.128 R12, [R1] ;  /* 0x00000000010c7983 */ /* 0x002ea80000100c00 */
[----:B------:R-:W3:Y:S01]  /*1e50*/  LDL.128 R8, [R1+0x10] ;  /* 0x0000100001087983 */ /* 0x000ee20000100c00 */
[----:B------:R-:W-:Y:S01]  /*1e60*/  HFMA2 R29, -RZ, RZ, 0, 0 ;  /* 0x00000000ff1d7431 */ /* 0x000fe200000001ff */
[----:B------:R-:W-:Y:S01]  /*1e70*/  MOV R33, RZ ;  /* 0x000000ff00217202 */ /* 0x000fe20000000f00 */
[----:B------:R-:W-:Y:S01]  /*1e80*/  HFMA2 R31, -RZ, RZ, 0, 0 ;  /* 0x00000000ff1f7431 */ /* 0x000fe200000001ff */
[----:B------:R-:W-:Y:S01]  /*1e90*/  MOV R35, RZ ;  /* 0x000000ff00237202 */ /* 0x000fe20000000f00 */
[----:B------:R-:W-:Y:S01]  /*1ea0*/  HFMA2 R37, -RZ, RZ, 0, 0 ;  /* 0x00000000ff257431 */ /* 0x000fe200000001ff */
[----:B------:R-:W-:Y:S01]  /*1eb0*/  MOV R41, RZ ;  /* 0x000000ff00297202 */ /* 0x000fe20000000f00 */
[----:B------:R-:W-:Y:S01]  /*1ec0*/  HFMA2 R39, -RZ, RZ, 0, 0 ;  /* 0x00000000ff277431 */ /* 0x000fe200000001ff */
[----:B------:R-:W-:Y:S01]  /*1ed0*/  MOV R59, RZ ;  /* 0x000000ff003b7202 */ /* 0x000fe20000000f00 */
[----:B--2---:R-:W-:-:S02]  /*1ee0*/  IMAD.MOV.U32 R28, RZ, RZ, R12 ;  /* 0x000000ffff1c7224 */ /* 0x004fc400078e000c */
[----:B------:R-:W-:Y:S02]  /*1ef0*/  IMAD.MOV.U32 R32, RZ, RZ, R13 ;  /* 0x000000ffff207224 */ /* 0x000fe400078e000d */
[----:B------:R-:W-:Y:S02]  /*1f00*/  IMAD.MOV.U32 R30, RZ, RZ, R14 ;  /* 0x000000ffff1e7224 */ /* 0x000fe400078e000e */
[----:B------:R-:W-:Y:S02]  /*1f10*/  IMAD.MOV.U32 R34, RZ, RZ, R15 ;  /* 0x000000ffff227224 */ /* 0x000fe400078e000f */
[----:B---3--:R-:W-:Y:S02]  /*1f20*/  IMAD.MOV.U32 R36, RZ, RZ, R8 ;  /* 0x000000ffff247224 */ /* 0x008fe400078e0008 */
[----:B------:R-:W-:Y:S02]  /*1f30*/  IMAD.MOV.U32 R40, RZ, RZ, R9 ;  /* 0x000000ffff287224 */ /* 0x000fe400078e0009 */
[----:B------:R-:W-:-:S02]  /*1f40*/  IMAD.MOV.U32 R38, RZ, RZ, R10 ;  /* 0x000000ffff267224 */ /* 0x000fc400078e000a */
[----:B------:R-:W-:-:S07]  /*1f50*/  IMAD.MOV.U32 R58, RZ, RZ, R11 ;  /* 0x000000ffff3a7224 */ /* 0x000fce00078e000b */
.L_x_39:
[----:B------:R-:W-:Y:S05]  /*1f60*/  BSYNC.RECONVERGENT B0 ;  /* 0x0000000000007941 */ /* 0x000fea0003800200 */
.L_x_38:
[----:B-1----:R-:W2:Y:S04]  /*1f70*/  LDL.128 R12, [R1+0x20] ;  /* 0x00002000010c7983 */ /* 0x002ea80000100c00 */
[----:B------:R-:W3:Y:S01]  /*1f80*/  LDL.128 R8, [R1+0x30] ;  /* 0x0000300001087983 */ /* 0x000ee20000100c00 */
[----:B------:R-:W-:Y:S02]  /*1f90*/  IMAD.MOV.U32 R57, RZ, RZ, RZ ;  /* 0x000000ffff397224 */ /* 0x000fe400078e00ff */
[-C--:B--2---:R-:W-:Y:S02]  /*1fa0*/  IMAD R45, R29, R12.reuse, RZ ;  /* 0x0000000c1d2d7224 */ /* 0x084fe400078e02ff */
[----:B------:R-:W-:-:S04]  /*1fb0*/  IMAD.WIDE.U32 R42, R28, R12, RZ ;  /* 0x0000000c1c2a7225 */ /* 0x000fc800078e00ff */
[----:B------:R-:W-:Y:S02]  /*1fc0*/  IMAD.IADD R42, R43, 0x1, R45 ;  /* 0x000000012b2a7824 */ /* 0x000fe400078e022d */
[----:B------:R-:W-:Y:S02]  /*1fd0*/  HFMA2 R43, -RZ, RZ, 0, 0 ;  /* 0x00000000ff2b7431 */ /* 0x000fe400000001ff */
[----:B------:R-:W-:Y:S02]  /*1fe0*/  IMAD R45, R33, R12, RZ ;  /* 0x0000000c212d7224 */ /* 0x000fe400078e02ff */
[-C--:B------:R-:W-:Y:S02]  /*1ff0*/  IMAD R47, R29, R13.reuse, RZ ;  /* 0x0000000d1d2f7224 */ /* 0x080fe400078e02ff */
[----:B------:R-:W-:Y:S02]  /*2000*/  IMAD R53, R33, R13, RZ ;  /* 0x0000000d21357224 */ /* 0x000fe400078e02ff */
[----:B------:R-:W-:-:S02]  /*2010*/  IMAD R49, R29, R14, RZ ;  /* 0x0000000e1d317224 */ /* 0x000fc400078e02ff */
[----:B------:R-:W-:Y:S02]  /*2020*/  IMAD R51, R33, R14, RZ ;  /* 0x0000000e21337224 */ /* 0x000fe400078e02ff */
[----:B------:R-:W-:-:S04]  /*2030*/  IMAD.WIDE.U32 R42, R12, R32, R42 ;  /* 0x000000200c2a7225 */ /* 0x000fc800078e002a */
[----:B------:R-:W-:Y:S02]  /*2040*/  IMAD.IADD R44, R43, 0x1, R45 ;  /* 0x000000012b2c7824 */ /* 0x000fe400078e022d */
[----:B------:R-:W-:Y:S01]  /*2050*/  HFMA2 R45, -RZ, RZ, 0, 0 ;  /* 0x00000000ff2d7431 */ /* 0x000fe200000001ff */
[----:B------:R-:W-:Y:S01]  /*2060*/  MOV R56, R42 ;  /* 0x0000002a00387202 */ /* 0x000fe20000000f00 */
[C---:B------:R-:W-:Y:S02]  /*2070*/  IMAD R61, R39.reuse, R12, RZ ;  /* 0x0000000c273d7224 */ /* 0x040fe400078e02ff */
[----:B------:R-:W-:Y:S02]  /*2080*/  IMAD R65, R39, R14, RZ ;  /* 0x0000000e27417224 */ /* 0x000fe400078e02ff */
[----:B------:R-:W-:-:S04]  /*2090*/  IMAD.WIDE.U32 R56, R13, R28, R56 ;  /* 0x0000001c0d387225 */ /* 0x000fc800078e0038 */
[----:B------:R-:W-:-:S04]  /*20a0*/  IMAD.WIDE.U32 R42, R12, R30, R44 ;  /* 0x0000001e0c2a7225 */ /* 0x000fc800078e002c */
[----:B------:R-:W-:Y:S02]  /*20b0*/  IMAD.IADD R47, R57, 0x1, R47 ;  /* 0x00000001392f7824 */ /* 0x000fe400078e022f */
[C---:B------:R-:W-:Y:S02]  /*20c0*/  IMAD R45, R35.reuse, R12, RZ ;  /* 0x0000000c232d7224 */ /* 0x040fe400078e02ff */
[----:B---3--:R-:W-:Y:S01]  /*20d0*/  IMAD R66, R35, R8, RZ ;  /* 0x0000000823427224 */ /* 0x008fe200078e02ff */
[----:B------:R-:W-:Y:S01]  /*20e0*/  IADD3 R54, P0, PT, R47, R42, RZ ;  /* 0x0000002a2f367210 */ /* 0x000fe20007f1e0ff */
[-C--:B------:R-:W-:Y:S02]  /*20f0*/  IMAD R42, R31, R12.reuse, RZ ;  /* 0x0000000c1f2a7224 */ /* 0x080fe400078e02ff */
[----:B------:R-:W-:Y:S01]  /*2100*/  IMAD R47, R37, R12, RZ ;  /* 0x0000000c252f7224 */ /* 0x000fe200078e02ff */
[----:B------:R-:W-:Y:S01]  /*2110*/  IADD3.X R55, PT, PT, RZ, RZ, RZ, P0, !PT ;  /* 0x000000ffff377210 */ /* 0x000fe200007fe4ff */
[----:B------:R-:W-:Y:S01]  /*2120*/  IMAD.IADD R42, R43, 0x1, R42 ;  /* 0x000000012b2a7824 */ /* 0x000fe200078e022a */
[----:B------:R-:W-:Y:S01]  /*2130*/  MOV R43, RZ ;  /* 0x000000ff002b7202 */ /* 0x000fe20000000f00 */
[----:B------:R-:W-:-:S02]  /*2140*/  IMAD R62, R31, R9, RZ ;  /* 0x000000091f3e7224 */ /* 0x000fc400078e02ff */
[----:B------:R-:W-:-:S04]  /*2150*/  IMAD.WIDE.U32 R54, R13, R32, R54 ;  /* 0x000000200d367225 */ /* 0x000fc800078e0036 */
[----:B------:R-:W-:-:S04]  /*2160*/  IMAD.WIDE.U32 R42, R12, R34, R42 ;  /* 0x000000220c2a7225 */ /* 0x000fc800078e002a */
[----:B------:R-:W-:Y:S02]  /*2170*/  IMAD.IADD R53, R55, 0x1, R53 ;  /* 0x0000000137357824 */ /* 0x000fe400078e0235 */
[----:B------:R-:W-:-:S03]  /*2180*/  HFMA2 R55, -RZ, RZ, 0, 0 ;  /* 0x00000000ff377431 */ /* 0x000fc600000001ff */
[----:B------:R-:W-:Y:S02]  /*2190*/  IADD3 R52, P0, PT, R53, R42, RZ ;  /* 0x0000002a35347210 */ /* 0x000fe40007f1e0ff */
[----:B------:R-:W-:Y:S01]  /*21a0*/  IADD3 R42, PT, PT, R43, R45, RZ ;  /* 0x0000002d2b2a7210 */ /* 0x000fe20007ffe0ff */
[----:B------:R-:W-:Y:S02]  /*21b0*/  IMAD R45, R31, R13, RZ ;  /* 0x0000000d1f2d7224 */ /* 0x000fe400078e02ff */
[----:B------:R-:W-:Y:S02]  /*21c0*/  IMAD.X R53, RZ, RZ, RZ, P0 ;  /* 0x000000ffff357224 */ /* 0x000fe400000e06ff */
[----:B------:R-:W-:-:S04]  /*21d0*/  IMAD.WIDE.U32 R54, R14, R28, R54 ;  /* 0x0000001c0e367225 */ /* 0x000fc800078e0036 */
[----:B------:R-:W-:Y:S01]  /*21e0*/  IMAD.WIDE.U32 R52, R13, R30, R52 ;  /* 0x0000001e0d347225 */ /* 0x000fe200078e0034 */
[----:B------:R-:W-:-:S03]  /*21f0*/  IADD3 R49, PT, PT, R55, R49, RZ ;  /* 0x0000003137317210 */ /* 0x000fc60007ffe0ff */
[----:B------:R-:W-:Y:S01]  /*2200*/  IMAD.MOV.U32 R43, RZ, RZ, RZ ;  /* 0x000000ffff2b7224 */ /* 0x000fe200078e00ff */
[----:B------:R-:W-:Y:S01]  /*2210*/  IADD3 R52, P1, PT, R49, R52, RZ ;  /* 0x0000003431347210 */ /* 0x000fe20007f3e0ff */
[----:B------:R-:W-:Y:S02]  /*2220*/  IMAD.IADD R45, R53, 0x1, R45 ;  /* 0x00000001352d7824 */ /* 0x000fe400078e022d */
[----:B------:R-:W-:-:S04]  /*2230*/  IMAD.WIDE.U32 R42, R12, R36, R42 ;  /* 0x000000240c2a7225 */ /* 0x000fc800078e002a */
[----:B------:R-:W-:Y:S01]  /*2240*/  IMAD.X R53, RZ, RZ, RZ, P1 ;  /* 0x000000ffff357224 */ /* 0x000fe200008e06ff */
[----:B------:R-:W-:Y:S01]  /*2250*/  IADD3 R48, P0, PT, R45, R42, RZ ;  /* 0x0000002a2d307210 */ /* 0x000fe20007f1e0ff */
[----:B------:R-:W-:Y:S01]  /*2260*/  IMAD R45, R41, R12, RZ ;  /* 0x0000000c292d7224 */ /* 0x000fe200078e02ff */
[----:B------:R-:W-:Y:S01]  /*2270*/  IADD3 R42, PT, PT, R43, R47, RZ ;  /* 0x0000002f2b2a7210 */ /* 0x000fe20007ffe0ff */
[----:B------:R-:W-:Y:S01]  /*2280*/  IMAD.WIDE.U32 R52, R14, R32, R52 ;  /* 0x000000200e347225 */ /* 0x000fe200078e0034 */
[----:B------:R-:W-:-:S03]  /*2290*/  IADD3.X R49, PT, PT, RZ, RZ, RZ, P0, !PT ;  /* 0x000000ffff317210 */ /* 0x000fc600007fe4ff */
[----:B------:R-:W-:Y:S01]  /*22a0*/  IMAD R47, R35, R13, RZ ;  /* 0x0000000d232f7224 */ /* 0x000fe200078e02ff */
[----:B------:R-:W-:Y:S01]  /*22b0*/  IADD3 R51, PT, PT, R53, R51, RZ ;  /* 0x0000003335337210 */ /* 0x000fe20007ffe0ff */
[----:B------:R-:W-:Y:S01]  /*22c0*/  IMAD.WIDE.U32 R48, R13, R34, R48 ;  /* 0x000000220d307225 */ /* 0x000fe200078e0030 */
[----:B------:R-:W-:-:S03]  /*22d0*/  MOV R53, RZ ;  /* 0x000000ff00357202 */ /* 0x000fc60000000f00 */
        /* <DEDUP_REMOVED lines=8> */
[----:B------:R-:W-:-:S04]  /*2360*/  IMAD.WIDE.U32 R52, R15, R28, R52 ;  /* 0x0000001c0f347225 */ /* 0x000fc800078e0034 */
[----:B------:R-:W-:Y:S02]  /*2370*/  HFMA2 R45, -RZ, RZ, 0, 0 ;  /* 0x00000000ff2d7431 */ /* 0x000fe400000001ff */
[----:B------:R-:W-:Y:S02]  /*2380*/  IMAD.X R43, RZ, RZ, RZ, P0 ;  /* 0x000000ffff2b7224 */ /* 0x000fe400000e06ff */
[----:B------:R-:W-:Y:S02]  /*2390*/  IMAD R55, R31, R14, RZ ;  /* 0x0000000e1f377224 */ /* 0x000fe400078e02ff */
[----:B------:R-:W-:-:S04]  /*23a0*/  IMAD.WIDE.U32 R48, R14, R30, R48 ;  /* 0x0000001e0e307225 */ /* 0x000fc800078e0030 */
[----:B------:R-:W-:Y:S01]  /*23b0*/  IMAD.IADD R51, R53, 0x1, R51 ;  /* 0x0000000135337824 */ /* 0x000fe200078e0233 */
[----:B------:R-:W-:Y:S01]  /*23c0*/  IADD3 R49, PT, PT, R49, R55, RZ ;  /* 0x0000003731317210 */ /* 0x000fe20007ffe0ff */
[----:B------:R-:W-:Y:S02]  /*23d0*/  IMAD R47, R37, R13, RZ ;  /* 0x0000000d252f7224 */ /* 0x000fe400078e02ff */
[----:B------:R-:W-:Y:S01]  /*23e0*/  IMAD.WIDE.U32 R42, R13, R36, R42 ;  /* 0x000000240d2a7225 */ /* 0x000fe200078e002a */
[----:B------:R-:W-:-:S03]  /*23f0*/  IADD3 R48, P0, PT, R51, R48, RZ ;  /* 0x0000003033307210 */ /* 0x000fc60007f1e0ff */
[----:B------:R-:W-:Y:S01]  /*2400*/  IMAD.WIDE.U32 R44, R12, R38, R44 ;  /* 0x000000260c2c7225 */ /* 0x000fe200078e002c */
[----:B------:R-:W-:-:S03]  /*2410*/  IADD3 R42, P1, PT, R49, R42, RZ ;  /* 0x0000002a312a7210 */ /* 0x000fc60007f3e0ff */
[----:B------:R-:W-:Y:S01]  /*2420*/  IMAD.IADD R47, R43, 0x1, R47 ;  /* 0x000000012b2f7824 */ /* 0x000fe200078e022f */
[----:B------:R-:W-:Y:S01]  /*2430*/  IADD3.X R43, PT, PT, RZ, RZ, RZ, P1, !PT ;  /* 0x000000ffff2b7210 */ /* 0x000fe20000ffe4ff */
[----:B------:R-:W-:Y:S01]  /*2440*/  IMAD.X R49, RZ, RZ, RZ, P0 ;  /* 0x000000ffff317224 */ /* 0x000fe200000e06ff */
[----:B------:R-:W-:Y:S01]  /*2450*/  IADD3 R60, PT, PT, R45, R61, RZ ;  /* 0x0000003d2d3c7210 */ /* 0x000fe20007ffe0ff */
[----:B------:R-:W-:Y:S01]  /*2460*/  IMAD R53, R33, R15, RZ ;  /* 0x0000000f21357224 */ /* 0x000fe200078e02ff */
[----:B------:R-:W-:Y:S01]  /*2470*/  IADD3 R44, P0, PT, R47, R44, RZ ;  /* 0x0000002c2f2c7210 */ /* 0x000fe20007f1e0ff */
[----:B------:R-:W-:-:S04]  /*2480*/  IMAD.WIDE.U32 R48, R15, R32, R48 ;  /* 0x000000200f307225 */ /* 0x000fc800078e0030 */
[----:B------:R-:W-:Y:S01]  /*2490*/  IMAD.X R45, RZ, RZ, RZ, P0 ;  /* 0x000000ffff2d7224 */ /* 0x000fe200000e06ff */
[----:B------:R-:W-:Y:S01]  /*24a0*/  IADD3 R49, PT, PT, R49, R53, RZ ;  /* 0x0000003531317210 */ /* 0x000fe20007ffe0ff */
[----:B------:R-:W-:Y:S02]  /*24b0*/  IMAD R51, R35, R14, RZ ;  /* 0x0000000e23337224 */ /* 0x000fe400078e02ff */
[----:B------:R-:W-:-:S04]  /*24c0*/  IMAD.WIDE.U32 R42, R14, R34, R42 ;  /* 0x000000220e2a7225 */ /* 0x000fc800078e002a */
[----:B------:R-:W-:Y:S01]  /*24d0*/  IMAD R47, R41, R13, RZ ;  /* 0x0000000d292f7224 */ /* 0x000fe200078e02ff */
[----:B------:R-:W-:Y:S01]  /*24e0*/  IADD3 R42, P0, PT, R49, R42, RZ ;  /* 0x0000002a312a7210 */ /* 0x000fe20007f1e0ff */
[----:B------:R-:W-:-:S04]  /*24f0*/  IMAD.WIDE.U32 R44, R13, R40, R44 ;  /* 0x000000280d2c7225 */ /* 0x000fc800078e002c */
[----:B------:R-:W-:Y:S01]  /*2500*/  IMAD.MOV.U32 R61, RZ, RZ, RZ ;  /* 0x000000ffff3d7224 */ /* 0x000fe200078e00ff */
[----:B------:R-:W-:Y:S01]  /*2510*/  IADD3 R45, PT, PT, R45, R47, RZ ;  /* 0x0000002f2d2d7210 */ /* 0x000fe20007ffe0ff */
[----:B------:R-:W-:Y:S02]  /*2520*/  IMAD.IADD R43, R43, 0x1, R51 ;  /* 0x000000012b2b7824 */ /* 0x000fe400078e0233 */
[----:B------:R-:W-:-:S03]  /*2530*/  IMAD.WIDE.U32 R60, R12, R58, R60 ;  /* 0x0000003a0c3c7225 */ /* 0x000fc600078e003c */
[----:B------:R-:W-:Y:S01]  /*2540*/  IADD3 R44, P1, PT, R43, R44, RZ ;  /* 0x0000002c2b2c7210 */ /* 0x000fe20007f3e0ff */
[----:B------:R-:W-:Y:S01]  /*2550*/  IMAD.MOV.U32 R49, RZ, RZ, RZ ;  /* 0x000000ffff317224 */ /* 0x000fe200078e00ff */
[----:B------:R-:W-:Y:S01]  /*2560*/  IADD3.X R43, PT, PT, RZ, RZ, RZ, P0, !PT ;  /* 0x000000ffff2b7210 */ /* 0x000fe200007fe4ff */
[----:B------:R-:W-:Y:S01]  /*2570*/  IMAD R51, R59, R12, RZ ;  /* 0x0000000c3b337224 */ /* 0x000fe200078e02ff */
[----:B------:R-:W-:Y:S01]  /*2580*/  IADD3 R60, P0, PT, R45, R60, RZ ;  /* 0x0000003c2d3c7210 */ /* 0x000fe20007f1e0ff */
[----:B------:R-:W-:Y:S01]  /*2590*/  IMAD R47, R29, R8, RZ ;  /* 0x000000081d2f7224 */ /* 0x000fe200078e02ff */
[----:B------:R-:W-:Y:S01]  /*25a0*/  IADD3.X R45, PT, PT, RZ, RZ, RZ, P1, !PT ;  /* 0x000000ffff2d7210 */ /* 0x000fe20000ffe4ff */
[----:B------:R-:W-:Y:S01]  /*25b0*/  IMAD.WIDE.U32 R48, R8, R28, R48 ;  /* 0x0000001c08307225 */ /* 0x000fe200078e0030 */
[----:B------:R-:W-:Y:S02]  /*25c0*/  IADD3 R51, PT, PT, R61, R51, RZ ;  /* 0x000000333d337210 */ /* 0x000fe40007ffe0ff */
[----:B------:R-:W-:Y:S01]  /*25d0*/  IADD3.X R61, PT, PT, RZ, RZ, RZ, P0, !PT ;  /* 0x000000ffff3d7210 */ /* 0x000fe200007fe4ff */
[----:B------:R-:W-:-:S02]  /*25e0*/  IMAD R53, R31, R15, RZ ;  /* 0x0000000f1f357224 */ /* 0x000fc400078e02ff */
[----:B------:R-:W-:-:S04]  /*25f0*/  IMAD.WIDE.U32 R42, R15, R30, R42 ;  /* 0x0000001e0f2a7225 */ /* 0x000fc800078e002a */
[----:B------:R-:W-:Y:S02]  /*2600*/  IMAD.IADD R47, R49, 0x1, R47 ;  /* 0x00000001312f7824 */ /* 0x000fe400078e022f */
[----:B------:R-:W-:Y:S02]  /*2610*/  IMAD R49, R37, R14, RZ ;  /* 0x0000000e25317224 */ /* 0x000fe400078e02ff */
[----:B------:R-:W-:Y:S01]  /*2620*/  IMAD.WIDE.U32 R44, R14, R36, R44 ;  /* 0x000000240e2c7225 */ /* 0x000fe200078e002c */
[----:B------:R-:W-:-:S03]  /*2630*/  IADD3 R42, P1, PT, R47, R42, RZ ;  /* 0x0000002a2f2a7210 */ /* 0x000fc60007f3e0ff */
[----:B------:R-:W-:Y:S02]  /*2640*/  IMAD.IADD R43, R43, 0x1, R53 ;  /* 0x000000012b2b7824 */ /* 0x000fe400078e0235 */
[----:B------:R-:W-:-:S03]  /*2650*/  IMAD.WIDE.U32 R60, R13, R38, R60 ;  /* 0x000000260d3c7225 */ /* 0x000fc600078e003c */
[----:B------:R-:W-:Y:S01]  /*2660*/  IADD3 R44, P0, PT, R43, R44, RZ ;  /* 0x0000002c2b2c7210 */ /* 0x000fe20007f1e0ff */
[----:B------:R-:W-:Y:S01]  /*2670*/  IMAD.IADD R45, R45, 0x1, R49 ;  /* 0x000000012d2d7824 */ /* 0x000fe200078e0231 */
[----:B------:R-:W-:Y:S01]  /*2680*/  IADD3.X R43, PT, PT, RZ, RZ, RZ, P1, !PT ;  /* 0x000000ffff2b7210 */ /* 0x000fe20000ffe4ff */
[----:B------:R-:W-:Y:S02]  /*2690*/  IMAD R47, R39, R13, RZ ;  /* 0x0000000d272f7224 */ /* 0x000fe400078e02ff */
[----:B------:R-:W-:Y:S01]  /*26a0*/  IMAD R49, R33, R8, RZ ;  /* 0x0000000821317224 */ /* 0x000fe200078e02ff */
[----:B------:R-:W-:Y:S01]  /*26b0*/  IADD3 R50, P1, PT, R45, R60, RZ ;  /* 0x0000003c2d327210 */ /* 0x000fe20007f3e0ff */
[----:B------:R-:W-:Y:S01]  /*26c0*/  IMAD.IADD R46, R61, 0x1, R47 ;  /* 0x000000013d2e7824 */ /* 0x000fe200078e022f */
[----:B------:R-:W-:Y:S01]  /*26d0*/  IADD3.X R45, PT, PT, RZ, RZ, RZ, P0, !PT ;  /* 0x000000ffff2d7210 */ /* 0x000fe200007fe4ff */
[----:B------:R-:W-:-:S03]  /*26e0*/  IMAD.WIDE.U32 R42, R8, R32, R42 ;  /* 0x00000020082a7225 */ /* 0x000fc600078e002a */
[----:B------:R-:W-:Y:S01]  /*26f0*/  IADD3 R46, P0, PT, R46, R51, RZ ;  /* 0x000000332e2e7210 */ /* 0x000fe20007f1e0ff */
[----:B------:R-:W-:Y:S01]  /*2700*/  IMAD R47, R35, R15, RZ ;  /* 0x0000000f232f7224 */ /* 0x000fe200078e02ff */
[----:B------:R-:W-:Y:S01]  /*2710*/  IADD3.X R51, PT, PT, RZ, RZ, RZ, P1, !PT ;  /* 0x000000ffff337210 */ /* 0x000fe20000ffe4ff */
[----:B------:R-:W-:-:S04]  /*2720*/  IMAD.WIDE.U32 R44, R15, R34, R44 ;  /* 0x000000220f2c7225 */ /* 0x000fc800078e002c */
[----:B------:R-:W-:Y:S02]  /*2730*/  IMAD.IADD R43, R43, 0x1, R49 ;  /* 0x000000012b2b7824 */ /* 0x000fe400078e0231 */
[----:B------:R-:W-:Y:S01]  /*2740*/  IMAD.IADD R60, R45, 0x1, R47 ;  /* 0x000000012d3c7824 */ /* 0x000fe200078e022f */
[----:B------:R-:W-:Y:S01]  /*2750*/  IADD3.X R47, PT, PT, RZ, RZ, RZ, P0, !PT ;  /* 0x000000ffff2f7210 */ /* 0x000fe200007fe4ff */
[----:B------:R-:W-:Y:S01]  /*2760*/  IMAD R45, R41, R14, RZ ;  /* 0x0000000e292d7224 */ /* 0x000fe200078e02ff */
[----:B------:R-:W-:Y:S01]  /*2770*/  IADD3 R44, P2, PT, R43, R44, RZ ;  /* 0x0000002c2b2c7210 */ /* 0x000fe20007f5e0ff */
[----:B------:R-:W-:Y:S02]  /*2780*/  IMAD R43, R59, R13, RZ ;  /* 0x0000000d3b2b7224 */ /* 0x000fe400078e02ff */
[----:B------:R-:W-:-:S04]  /*2790*/  IMAD.WIDE.U32 R46, R13, R58, R46 ;  /* 0x0000003a0d2e7225 */ /* 0x000fc800078e002e */
[----:B------:R-:W-:Y:S01]  /*27a0*/  IMAD.WIDE.U32 R50, R14, R40, R50 ;  /* 0x000000280e327225 */ /* 0x000fe200078e0032 */
[----:B------:R-:W-:Y:S02]  /*27b0*/  IADD3 R64, PT, PT, R47, R43, RZ ;  /* 0x0000002b2f407210 */ /* 0x000fe40007ffe0ff */
[----:B------:R-:W-:Y:S01]  /*27c0*/  MOV R43, RZ ;  /* 0x000000ff002b7202 */ /* 0x000fe20000000f00 */
[----:B------:R-:W-:Y:S01]  /*27d0*/  IMAD.IADD R13, R51, 0x1, R45 ;  /* 0x00000001330d7824 */ /* 0x000fe200078e022d */
[----:B------:R-:W-:Y:S01]  /*27e0*/  IADD3 R60, P1, PT, R60, R50, RZ ;  /* 0x000000323c3c7210 */ /* 0x000fe20007f3e0ff */
[----:B------:R-:W-:Y:S02]  /*27f0*/  IMAD.X R45, RZ, RZ, RZ, P2 ;  /* 0x000000ffff2d7224 */ /* 0x000fe400010e06ff */
[----:B------:R-:W-:Y:S01]  /*2800*/  IMAD.WIDE.U32 R42, R9, R28, R42 ;  /* 0x0000001c092a7225 */ /* 0x000fe200078e002a */
[----:B------:R-:W-:Y:S02]  /*2810*/  IADD3 R46, P0, PT, R13, R46, RZ ;  /* 0x0000002e0d2e7210 */ /* 0x000fe40007f1e0ff */
[----:B------:R-:W-:Y:S01]  /*2820*/  IADD3.X R61, PT, PT, RZ, RZ, RZ, P1, !PT ;  /* 0x000000ffff3d7210 */ /* 0x000fe20000ffe4ff */
[----:B------:R-:W-:-:S02]  /*2830*/  IMAD R13, R29, R9, RZ ;  /* 0x000000091d0d7224 */ /* 0x000fc400078e02ff */
[----:B------:R-:W-:-:S04]  /*2840*/  IMAD.WIDE.U32 R44, R8, R30, R44 ;  /* 0x0000001e082c7225 */ /* 0x000fc800078e002c */
[----:B------:R-:W-:Y:S02]  /*2850*/  IMAD.IADD R13, R43, 0x1, R13 ;  /* 0x000000012b0d7824 */ /* 0x000fe400078e020d */
[----:B------:R-:W-:Y:S02]  /*2860*/  IMAD.X R47, RZ, RZ, RZ, P0 ;  /* 0x000000ffff2f7224 */ /* 0x000fe400000e06ff */
[----:B------:R-:W-:Y:S01]  /*2870*/  IMAD R49, R31, R8, RZ ;  /* 0x000000081f317224 */ /* 0x000fe200078e02ff */
[----:B------:R-:W-:Y:S01]  /*2880*/  IADD3 R44, P0, PT, R13, R44, RZ ;  /* 0x0000002c0d2c7210 */ /* 0x000fe20007f1e0ff */
[----:B------:R-:W-:Y:S02]  /*2890*/  IMAD R13, R37, R15, RZ ;  /* 0x0000000f250d7224 */ /* 0x000fe400078e02ff */
[----:B------:R-:W-:Y:S01]  /*28a0*/  IMAD.WIDE.U32 R60, R15, R36, R60 ;  /* 0x000000240f3c7225 */ /* 0x000fe200078e003c */
[----:B------:R-:W-:-:S03]  /*28b0*/  IADD3 R50, PT, PT, R45, R49, RZ ;  /* 0x000000312d327210 */ /* 0x000fc60007ffe0ff */
[----:B------:R-:W-:Y:S01]  /*28c0*/  IMAD.WIDE.U32 R46, R14, R38, R46 ;  /* 0x000000260e2e7225 */ /* 0x000fe200078e002e */
[----:B------:R-:W-:-:S03]  /*28d0*/  IADD3 R50, P2, PT, R50, R60, RZ ;  /* 0x0000003c32327210 */ /* 0x000fc60007f5e0ff */
[----:B------:R-:W-:Y:S01]  /*28e0*/  IMAD.IADD R13, R61, 0x1, R13 ;  /* 0x000000013d0d7824 */ /* 0x000fe200078e020d */
[----:B------:R-:W-:Y:S01]  /*28f0*/  IADD3 R65, PT, PT, R47, R65, RZ ;  /* 0x000000412f417210 */ /* 0x000fe20007ffe0ff */
[----:B------:R-:W-:Y:S01]  /*2900*/  IMAD.X R45, RZ, RZ, RZ, P0 ;  /* 0x000000ffff2d7224 */ /* 0x000fe200000e06ff */
[----:B------:R-:W-:Y:S01]  /*2910*/  IADD3.X R51, PT, PT, RZ, RZ, RZ, P2, !PT ;  /* 0x000000ffff337210 */ /* 0x000fe200017fe4ff */
[----:B------:R-:W-:Y:S01]  /*2920*/  IMAD R43, R33, R10, RZ ;  /* 0x0000000a212b7224 */ /* 0x000fe200078e02ff */
[----:B------:R-:W-:Y:S01]  /*2930*/  IADD3 R46, P1, PT, R13, R46, RZ ;  /* 0x0000002e0d2e7210 */ /* 0x000fe20007f3e0ff */
[----:B------:R-:W-:Y:S01]  /*2940*/  IMAD R13, R33, R9, RZ ;  /* 0x00000009210d7224 */ /* 0x000fe200078e02ff */
[----:B------:R-:W-:Y:S01]  /*2950*/  IADD3 R64, P0, PT, R65, R64, RZ ;  /* 0x0000004041407210 */ /* 0x000fe20007f1e0ff */
[----:B------:R-:W-:Y:S01]  /*2960*/  IMAD.WIDE.U32 R44, R9, R32, R44 ;  /* 0x00000020092c7225 */ /* 0x000fe200078e002c */
[----:B------:R-:W-:Y:S02]  /*2970*/  IADD3.X R47, PT, PT, RZ, RZ, RZ, P1, !PT ;  /* 0x000000ffff2f7210 */ /* 0x000fe40000ffe4ff */
[----:B------:R-:W-:Y:S01]  /*2980*/  IADD3.X R65, PT, PT, RZ, RZ, RZ, P0, !PT ;  /* 0x000000ffff417210 */ /* 0x000fe200007fe4ff */
[----:B------:R-:W-:-:S02]  /*2990*/  IMAD.IADD R60, R45, 0x1, R13 ;  /* 0x000000012d3c7824 */ /* 0x000fc400078e020d */
[----:B------:R-:W-:Y:S02]  /*29a0*/  HFMA2 R45, -RZ, RZ, 0, 0 ;  /* 0x00000000ff2d7431 */ /* 0x000fe400000001ff */
[----:B------:R-:W-:-:S04]  /*29b0*/  IMAD.WIDE.U32 R50, R8, R34, R50 ;  /* 0x0000002208327225 */ /* 0x000fc800078e0032 */
[----:B------:R-:W-:Y:S01]  /*29c0*/  IMAD.WIDE.U32 R46, R15, R40, R46 ;  /* 0x000000280f2e7225 */ /* 0x000fe200078e002e */
[----:B------:R-:W-:-:S03]  /*29d0*/  IADD3 R60, P2, PT, R60, R50, RZ ;  /* 0x000000323c3c7210 */ /* 0x000fc60007f5e0ff */
[----:B------:R-:W-:Y:S02]  /*29e0*/  IMAD R13, R41, R15, RZ ;  /* 0x0000000f290d7224 */ /* 0x000fe400078e02ff */
[----:B------:R-:W-:-:S04]  /*29f0*/  IMAD.WIDE.U32 R64, R14, R58, R64 ;  /* 0x0000003a0e407225 */ /* 0x000fc800078e0040 */
[----:B------:R-:W-:Y:S02]  /*2a00*/  IMAD.IADD R13, R47, 0x1, R13 ;  /* 0x000000012f0d7824 */ /* 0x000fe400078e020d */
[----:B------:R-:W-:Y:S02]  /*2a10*/  IMAD.IADD R66, R51, 0x1, R66 ;  /* 0x0000000133427824 */ /* 0x000fe400078e0242 */
[----:B------:R-:W-:Y:S01]  /*2a20*/  IMAD R50, R59, R14, RZ ;  /* 0x0000000e3b327224 */ /* 0x000fe200078e02ff */
[----:B------:R-:W-:Y:S01]  /*2a30*/  IADD3 R64, P0, PT, R13, R64, RZ ;  /* 0x000000400d407210 */ /* 0x000fe20007f1e0ff */
[----:B------:R-:W-:Y:S01]  /*2a40*/  IMAD.X R61, RZ, RZ, RZ, P2 ;  /* 0x000000ffff3d7224 */ /* 0x000fe200010e06ff */
[----:B------:R-:W-:Y:S01]  /*2a50*/  IADD3 R66, P1, PT, R66, R46, RZ ;  /* 0x0000002e42427210 */ /* 0x000fe20007f3e0ff */
[----:B------:R-:W-:Y:S01]  /*2a60*/  IMAD R13, R29, R10, RZ ;  /* 0x0000000a1d0d7224 */ /* 0x000fe200078e02ff */
[----:B------:R-:W-:Y:S01]  /*2a70*/  IADD3 R50, PT, PT, R65, R50, RZ ;  /* 0x0000003241327210 */ /* 0x000fe20007ffe0ff */
[----:B------:R-:W-:Y:S01]  /*2a80*/  IMAD.WIDE.U32 R44, R10, R28, R44 ;  /* 0x0000001c0a2c7225 */ /* 0x000fe200078e002c */
[----:B------:R-:W-:-:S02]  /*2a90*/  IADD3.X R67, PT, PT, RZ, RZ, RZ, P1, !PT ;  /* 0x000000ffff437210 */ /* 0x000fc40000ffe4ff */
[----:B------:R-:W-:Y:S01]  /*2aa0*/  IADD3.X R65, PT, PT, RZ, RZ, RZ, P0, !PT ;  /* 0x000000ffff417210 */ /* 0x000fe200007fe4ff */
[----:B------:R-:W-:-:S04]  /*2ab0*/  IMAD.WIDE.U32 R60, R9, R30, R60 ;  /* 0x0000001e093c7225 */ /* 0x000fc800078e003c */
[----:B------:R-:W-:Y:S02]  /*2ac0*/  IMAD.IADD R46, R45, 0x1, R13 ;  /* 0x000000012d2e7824 */ /* 0x000fe400078e020d */
[----:B------:R-:W-:Y:S02]  /*2ad0*/  IMAD.IADD R62, R61, 0x1, R62 ;  /* 0x000000013d3e7824 */ /* 0x000fe400078e023e */
[----:B------:R-:W-:Y:S01]  /*2ae0*/  IMAD.WIDE.U32 R66, R8, R36, R66 ;  /* 0x0000002408427225 */ /* 0x000fe200078e0042 */
[----:B------:R-:W-:-:S03]  /*2af0*/  IADD3 R46, P2, PT, R46, R60, RZ ;  /* 0x0000003c2e2e7210 */ /* 0x000fc60007f5e0ff */
[----:B------:R-:W-:Y:S01]  /*2b00*/  IMAD R60, R37, R8, RZ ;  /* 0x00000008253c7224 */ /* 0x000fe200078e02ff */
[----:B------:R-:W-:Y:S01]  /*2b10*/  IADD3 R62, P0, PT, R62, R66, RZ ;  /* 0x000000423e3e7210 */ /* 0x000fe20007f1e0ff */
[----:B------:R-:W-:-:S03]  /*2b20*/  IMAD.WIDE.U32 R64, R15, R38, R64 ;  /* 0x000000260f407225 */ /* 0x000fc600078e0040 */
[----:B------:R-:W-:Y:S01]  /*2b30*/  IADD3.X R63, PT, PT, RZ, RZ, RZ, P0, !PT ;  /* 0x000000ffff3f7210 */ /* 0x000fe200007fe4ff */
[----:B------:R-:W-:Y:S02]  /*2b40*/  IMAD R51, R39, R15, RZ ;  /* 0x0000000f27337224 */ /* 0x000fe400078e02ff */
[----:B------:R-:W-:Y:S02]  /*2b50*/  IMAD.IADD R60, R67, 0x1, R60 ;  /* 0x00000001433c7824 */ /* 0x000fe400078e023c */
[----:B------:R-:W-:Y:S01]  /*2b60*/  IMAD.X R47, RZ, RZ, RZ, P2 ;  /* 0x000000ffff2f7224 */ /* 0x000fe200010e06ff */
[----:B------:R-:W-:Y:S01]  /*2b70*/  IADD3 R51, PT, PT, R65, R51, RZ ;  /* 0x0000003341337210 */ /* 0x000fe20007ffe0ff */
[----:B------:R-:W-:Y:S01]  /*2b80*/  IMAD.WIDE.U32 R62, R9, R34, R62 ;  /* 0x00000022093e7225 */ /* 0x000fe200078e003e */
[----:B------:R-:W-:Y:S02]  /*2b90*/  IADD3 R60, P1, PT, R60, R64, RZ ;  /* 0x000000403c3c7210 */ /* 0x000fe40007f3e0ff */
[----:B------:R-:W-:Y:S01]  /*2ba0*/  IADD3 R50, P2, PT, R51, R50, RZ ;  /* 0x0000003233327210 */ /* 0x000fe20007f5e0ff */
[----:B------:R-:W-:-:S03]  /*2bb0*/  IMAD.WIDE.U32 R46, R10, R32, R46 ;  /* 0x000000200a2e7225 */ /* 0x000fc600078e002e */
[----:B------:R-:W-:Y:S01]  /*2bc0*/  IADD3.X R51, PT, PT, RZ, RZ, RZ, P2, !PT ;  /* 0x000000ffff337210 */ /* 0x000fe200017fe4ff */
[----:B------:R-:W-:Y:S02]  /*2bd0*/  IMAD R13, R35, R9, RZ ;  /* 0x00000009230d7224 */ /* 0x000fe400078e02ff */
[----:B------:R-:W-:Y:S02]  /*2be0*/  IMAD.X R61, RZ, RZ, RZ, P1 ;  /* 0x000000ffff3d7224 */ /* 0x000fe400008e06ff */
[----:B------:R-:W-:Y:S01]  /*2bf0*/  IMAD.IADD R14, R47, 0x1, R43 ;  /* 0x000000012f0e7824 */ /* 0x000fe200078e022b */
[----:B------:R-:W-:Y:S01]  /*2c00*/  IADD3 R13, PT, PT, R63, R13, RZ ;  /* 0x0000000d3f0d7210 */ /* 0x000fe20007ffe0ff */
[----:B------:R-:W-:Y:S01]  /*2c10*/  IMAD.WIDE.U32 R60, R8, R40, R60 ;  /* 0x00000028083c7225 */ /* 0x000fe200078e003c */
[----:B------:R-:W-:Y:S02]  /*2c20*/  MOV R47, RZ ;  /* 0x000000ff002f7202 */ /* 0x000fe40000000f00 */
[----:B------:R-:W-:Y:S01]  /*2c30*/  IADD3 R14, P0, PT, R14, R62, RZ ;  /* 0x0000003e0e0e7210 */ /* 0x000fe20007f1e0ff */
[----:B------:R-:W-:Y:S01]  /*2c40*/  IMAD.WIDE.U32 R50, R15, R58, R50 ;  /* 0x0000003a0f327225 */ /* 0x000fe200078e0032 */
[----:B------:R-:W-:-:S03]  /*2c50*/  IADD3 R60, P2, PT, R13, R60, RZ ;  /* 0x0000003c0d3c7210 */ /* 0x000fc60007f5e0ff */
[----:B------:R-:W-:Y:S02]  /*2c60*/  IMAD R15, R59, R15, RZ ;  /* 0x0000000f3b0f7224 */ /* 0x000fe400078e02ff */
[----:B------:R-:W-:Y:S02]  /*2c70*/  IMAD R43, R41, R8, RZ ;  /* 0x00000008292b7224 */ /* 0x000fe400078e02ff */
[----:B------:R-:W-:Y:S01]  /*2c80*/  IMAD R29, R29, R11, RZ ;  /* 0x0000000b1d1d7224 */ /* 0x000fe200078e02ff */
[----:B------:R-:W-:Y:S01]  /*2c90*/  IADD3 R13, PT, PT, R51, R15, RZ ;  /* 0x0000000f330d7210 */ /* 0x000fe20007ffe0ff */
[----:B------:R-:W-:Y:S02]  /*2ca0*/  IMAD.X R15, RZ, RZ, RZ, P0 ;  /* 0x000000ffff0f7224 */ /* 0x000fe400000e06ff */
[----:B------:R-:W-:Y:S01]  /*2cb0*/  IMAD.IADD R43, R61, 0x1, R43 ;  /* 0x000000013d2b7824 */ /* 0x000fe200078e022b */
[----:B------:R-:W-:Y:S01]  /*2cc0*/  IADD3.X R61, PT, PT, RZ, RZ, RZ, P2, !PT ;  /* 0x000000ffff3d7210 */ /* 0x000fe200017fe4ff */
[----:B------:R-:W-:-:S03]  /*2cd0*/  IMAD.WIDE.U32 R46, R11, R28, R46 ;  /* 0x0000001c0b2e7225 */ /* 0x000fc600078e002e */
[----:B------:R-:W-:Y:S01]  /*2ce0*/  IADD3 R50, P1, PT, R43, R50, RZ ;  /* 0x000000322b327210 */ /* 0x000fe20007f3e0ff */
[----:B------:R-:W-:-:S03]  /*2cf0*/  IMAD.WIDE.U32 R62, R10, R30, R14 ;  /* 0x0000001e0a3e7225 */ /* 0x000fc600078e000e */
[----:B------:R-:W-:Y:S01]  /*2d00*/  IADD3.X R51, PT, PT, RZ, RZ, RZ, P1, !PT ;  /* 0x000000ffff337210 */ /* 0x000fe20000ffe4ff */
[----:B------:R-:W-:Y:S02]  /*2d10*/  IMAD R14, R31, R10, RZ ;  /* 0x0000000a1f0e7224 */ /* 0x000fe400078e02ff */
[----:B------:R-:W-:Y:S02]  /*2d20*/  IMAD.IADD R29, R47, 0x1, R29 ;  /* 0x000000012f1d7824 */ /* 0x000fe400078e021d */
[----:B------:R-:W-:Y:S02]  /*2d30*/  IMAD.IADD R14, R63, 0x1, R14 ;  /* 0x000000013f0e7824 */ /* 0x000fe400078e020e */
[----:B------:R-:W-:Y:S01]  /*2d40*/  IMAD.WIDE.U32 R60, R9, R36, R60 ;  /* 0x00000024093c7225 */ /* 0x000fe200078e003c */
[----:B------:R-:W-:-:S03]  /*2d50*/  IADD3 R62, P2, PT, R29, R62, RZ ;  /* 0x0000003e1d3e7210 */ /* 0x000fc60007f5e0ff */
[----:B------:R-:W-:Y:S01]  /*2d60*/  IMAD R15, R37, R9, RZ ;  /* 0x00000009250f7224 */ /* 0x000fe200078e02ff */
[----:B------:R-:W-:Y:S01]  /*2d70*/  IADD3 R14, P1, PT, R14, R60, RZ ;  /* 0x0000003c0e0e7210 */ /* 0x000fe20007f3e0ff */
[----:B------:R-:W-:Y:S02]  /*2d80*/  IMAD.X R63, RZ, RZ, RZ, P2 ;  /* 0x000000ffff3f7224 */ /* 0x000fe400010e06ff */
[----:B------:R-:W-:Y:S02]  /*2d90*/  IMAD.IADD R15, R61, 0x1, R15 ;  /* 0x000000013d0f7824 */ /* 0x000fe400078e020f */
[----:B------:R-:W-:-:S04]  /*2da0*/  IMAD.WIDE.U32 R60, R8, R38, R50 ;  /* 0x00000026083c7225 */ /* 0x000fc800078e0032 */
[----:B------:R-:W-:Y:S01]  /*2db0*/  IMAD R50, R39, R8, RZ ;  /* 0x0000000827327224 */ /* 0x000fe200078e02ff */
[----:B------:R-:W-:Y:S01]  /*2dc0*/  IADD3 R60, P0, PT, R15, R60, RZ ;  /* 0x0000003c0f3c7210 */ /* 0x000fe20007f1e0ff */
[----:B------:R-:W-:Y:S01]  /*2dd0*/  IMAD.WIDE.U32 R62, R11, R32, R62 ;  /* 0x000000200b3e7225 */ /* 0x000fe200078e003e */
[----:B------:R-:W-:Y:S02]  /*2de0*/  IADD3.X R15, PT, PT, RZ, RZ, RZ, P1, !PT ;  /* 0x000000ffff0f7210 */ /* 0x000fe40000ffe4ff */
[----:B------:R-:W-:Y:S01]  /*2df0*/  IADD3 R50, PT, PT, R61, R50, RZ ;  /* 0x000000323d327210 */ /* 0x000fe20007ffe0ff */
[----:B------:R-:W-:Y:S02]  /*2e00*/  IMAD R33, R33, R11, RZ ;  /* 0x0000000b21217224 */ /* 0x000fe400078e02ff */
[----:B------:R-:W-:-:S04]  /*2e10*/  IMAD.WIDE.U32 R64, R10, R34, R14 ;  /* 0x000000220a407225 */ /* 0x000fc800078e000e */
[----:B------:R-:W-:Y:S02]  /*2e20*/  IMAD.IADD R33, R63, 0x1, R33 ;  /* 0x000000013f217824 */ /* 0x000fe400078e0221 */
[----:B------:R-:W-:Y:S02]  /*2e30*/  IMAD R14, R35, R10, RZ ;  /* 0x0000000a230e7224 */ /* 0x000fe400078e02ff */
[----:B------:R-:W-:Y:S01]  /*2e40*/  IMAD.X R61, RZ, RZ, RZ, P0 ;  /* 0x000000ffff3d7224 */ /* 0x000fe200000e06ff */
[----:B------:R-:W-:Y:S01]  /*2e50*/  IADD3 R64, P1, PT, R33, R64, RZ ;  /* 0x0000004021407210 */ /* 0x000fe20007f3e0ff */
[----:B------:R-:W-:Y:S01]  /*2e60*/  IMAD R31, R31, R11, RZ ;  /* 0x0000000b1f1f7224 */ /* 0x000fe200078e02ff */
[----:B------:R-:W-:Y:S01]  /*2e70*/  IADD3 R14, PT, PT, R65, R14, RZ ;  /* 0x0000000e410e7210 */ /* 0x000fe20007ffe0ff */
[----:B------:R-:W-:Y:S01]  /*2e80*/  IMAD.WIDE.U32 R60, R9, R40, R60 ;  /* 0x00000028093c7225 */ /* 0x000fe200078e003c */
[----:B------:R-:W-:Y:S02]  /*2e90*/  IADD3 R50, P0, PT, R50, R13, RZ ;  /* 0x0000000d32327210 */ /* 0x000fe40007f1e0ff */
[----:B------:R-:W-:Y:S01]  /*2ea0*/  IADD3.X R65, PT, PT, RZ, RZ, RZ, P1, !PT ;  /* 0x000000ffff417210 */ /* 0x000fe20000ffe4ff */
[----:B------:R-:W-:Y:S01]  /*2eb0*/  IMAD R13, R41, R9, RZ ;  /* 0x00000009290d7224 */ /* 0x000fe200078e02ff */
[----:B------:R-:W-:Y:S01]  /*2ec0*/  IADD3 R14, P1, PT, R14, R60, RZ ;  /* 0x0000003c0e0e7210 */ /* 0x000fe20007f3e0ff */
[----:B------:R-:W-:Y:S01]  /*2ed0*/  IMAD R29, R37, R10, RZ ;  /* 0x0000000a251d7224 */ /* 0x000fe200078e02ff */
[----:B------:R-:W-:Y:S01]  /*2ee0*/  IADD3.X R51, PT, PT, RZ, RZ, RZ, P0, !PT ;  /* 0x000000ffff337210 */ /* 0x000fe200007fe4ff */
[----:B------:R-:W-:-:S04]  /*2ef0*/  IMAD.WIDE.U32 R64, R11, R30, R64 ;  /* 0x0000001e0b407225 */ /* 0x000fc800078e0040 */
[----:B------:R-:W-:Y:S01]  /*2f00*/  IMAD.X R15, RZ, RZ, RZ, P1 ;  /* 0x000000ffff0f7224 */ /* 0x000fe200008e06ff */
[----:B------:R-:W-:Y:S01]  /*2f10*/  IADD3 R31, PT, PT, R65, R31, RZ ;  /* 0x0000001f411f7210 */ /* 0x000fe20007ffe0ff */
[----:B------:R-:W-:Y:S02]  /*2f20*/  IMAD.IADD R13, R61, 0x1, R13 ;  /* 0x000000013d0d7824 */ /* 0x000fe400078e020d */
[----:B------:R-:W-:-:S04]  /*2f30*/  IMAD.WIDE.U32 R50, R8, R58, R50 ;  /* 0x0000003a08327225 */ /* 0x000fc800078e0032 */
[----:B------:R-:W-:Y:S01]  /*2f40*/  IMAD.WIDE.U32 R14, R10, R36, R14 ;  /* 0x000000240a0e7225 */ /* 0x000fe200078e000e */
[----:B------:R-:W-:-:S03]  /*2f50*/  IADD3 R30, P0, PT, R13, R50, RZ ;  /* 0x000000320d1e7210 */ /* 0x000fc60007f1e0ff */
[----:B------:R-:W-:Y:S01]  /*2f60*/  IMAD R13, R59, R8, RZ ;  /* 0x000000083b0d7224 */ /* 0x000fe200078e02ff */
[----:B------:R-:W-:Y:S01]  /*2f70*/  IADD3 R14, P2, PT, R31, R14, RZ ;  /* 0x0000000e1f0e7210 */ /* 0x000fe20007f5e0ff */
[----:B------:R-:W-:Y:S01]  /*2f80*/  IMAD.IADD R29, R15, 0x1, R29 ;  /* 0x000000010f1d7824 */ /* 0x000fe200078e021d */
[----:B------:R-:W-:Y:S01]  /*2f90*/  IADD3.X R31, PT, PT, RZ, RZ, RZ, P0, !PT ;  /* 0x000000ffff1f7210 */ /* 0x000fe200007fe4ff */
[----:B------:R-:W-:Y:S02]  /*2fa0*/  IMAD R8, R39, R9, RZ ;  /* 0x0000000927087224 */ /* 0x000fe400078e02ff */
[----:B------:R-:W-:Y:S02]  /*2fb0*/  IMAD.IADD R13, R51, 0x1, R13 ;  /* 0x00000001330d7824 */ /* 0x000fe400078e020d */
[----:B------:R-:W-:-:S04]  /*2fc0*/  IMAD.WIDE.U32 R30, R9, R38, R30 ;  /* 0x00000026091e7225 */ /* 0x000fc800078e001e */
[----:B------:R-:W-:Y:S01]  /*2fd0*/  IMAD.X R15, RZ, RZ, RZ, P2 ;  /* 0x000000ffff0f7224 */ /* 0x000fe200010e06ff */
[----:B------:R-:W-:Y:S01]  /*2fe0*/  IADD3 R8, PT, PT, R31, R8, RZ ;  /* 0x000000081f087210 */ /* 0x000fe20007ffe0ff */
[----:B------:R-:W-:Y:S01]  /*2ff0*/  IMAD R28, R28, R12, RZ ;  /* 0x0000000c1c1c7224 */ /* 0x000fe200078e02ff */
[----:B------:R-:W-:Y:S01]  /*3000*/  IADD3 R30, P1, PT, R29, R30, RZ ;  /* 0x0000001e1d1e7210 */ /* 0x000fe20007f3e0ff */
[----:B------:R-:W-:Y:S01]  /*3010*/  IMAD.WIDE.U32 R14, R11, R34, R14 ;  /* 0x000000220b0e7225 */ /* 0x000fe200078e000e */
[----:B------:R-:W-:Y:S02]  /*3020*/  IADD3 R32, P0, PT, R8, R13, RZ ;  /* 0x0000000d08207210 */ /* 0x000fe40007f1e0ff */
[----:B------:R-:W-:Y:S01]  /*3030*/  IADD3.X R31, PT, PT, RZ, RZ, RZ, P1, !PT ;  /* 0x000000ffff1f7210 */ /* 0x000fe20000ffe4ff */
[----:B------:R-:W-:Y:S02]  /*3040*/  IMAD R8, R35, R11, RZ ;  /* 0x0000000b23087224 */ /* 0x000fe400078e02ff */
[----:B------:R-:W-:-:S02]  /*3050*/  IMAD R13, R41, R10, RZ ;  /* 0x0000000a290d7224 */ /* 0x000fc400078e02ff */
[----:B------:R-:W-:Y:S01]  /*3060*/  IMAD.X R33, RZ, RZ, RZ, P0 ;  /* 0x000000ffff217224 */ /* 0x000fe200000e06ff */
[----:B------:R-:W-:Y:S01]  /*3070*/  IADD3 R15, PT, PT, R15, R8, RZ ;  /* 0x000000080f0f7210 */ /* 0x000fe20007ffe0ff */
[----:B------:R-:W-:-:S04]  /*3080*/  IMAD.WIDE.U32 R30, R10, R40, R30 ;  /* 0x000000280a1e7225 */ /* 0x000fc800078e001e */
[----:B------:R-:W-:Y:S01]  /*3090*/  IMAD.WIDE.U32 R32, R9, R58, R32 ;  /* 0x0000003a09207225 */ /* 0x000fe200078e0020 */
[----:B------:R-:W-:-:S03]  /*30a0*/  IADD3 R30, P1, PT, R15, R30, RZ ;  /* 0x0000001e0f1e7210 */ /* 0x000fc60007f3e0ff */
[----:B------:R-:W-:Y:S01]  /*30b0*/  IMAD.IADD R13, R31, 0x1, R13 ;  /* 0x000000011f0d7824 */ /* 0x000fe200078e020d */
[----:B------:R-:W-:Y:S01]  /*30c0*/  IADD3.X R31, PT, PT, RZ, RZ, RZ, P1, !PT ;  /* 0x000000ffff1f7210 */ /* 0x000fe20000ffe4ff */
[----:B------:R-:W-:-:S03]  /*30d0*/  IMAD R8, R37, R11, RZ ;  /* 0x0000000b25087224 */ /* 0x000fc600078e02ff */
[----:B------:R-:W-:Y:S01]  /*30e0*/  IADD3 R34, P0, PT, R13, R32, RZ ;  /* 0x000000200d227210 */ /* 0x000fe20007f1e0ff */
[----:B------:R-:W-:-:S04]  /*30f0*/  IMAD.WIDE.U32 R30, R11, R36, R30 ;  /* 0x000000240b1e7225 */ /* 0x000fc800078e001e */
[----:B------:R-:W-:Y:S01]  /*3100*/  IMAD.X R35, RZ, RZ, RZ, P0 ;  /* 0x000000ffff237224 */ /* 0x000fe200000e06ff */
[----:B------:R-:W-:Y:S01]  /*3110*/  IADD3 R15, PT, PT, R31, R8, RZ ;  /* 0x000000081f0f7210 */ /* 0x000fe20007ffe0ff */
[----:B------:R-:W-:Y:S02]  /*3120*/  IMAD R13, R59, R9, RZ ;  /* 0x000000093b0d7224 */ /* 0x000fe400078e02ff */
[----:B------:R-:W-:Y:S02]  /*3130*/  IMAD R9, R39, R10, RZ ;  /* 0x0000000a27097224 */ /* 0x000fe400078e02ff */
[----:B------:R-:W-:-:S04]  /*3140*/  IMAD.WIDE.U32 R34, R10, R38, R34 ;  /* 0x000000260a227225 */ /* 0x000fc800078e0022 */
[----:B------:R-:W-:Y:S01]  /*3150*/  IMAD.IADD R8, R33, 0x1, R13 ;  /* 0x0000000121087824 */ /* 0x000fe200078e020d */
[----:B------:R-:W-:Y:S01]  /*3160*/  IADD3 R9, PT, PT, R35, R9, RZ ;  /* 0x0000000923097210 */ /* 0x000fe20007ffe0ff */
[-C--:B------:R-:W-:Y:S01]  /*3170*/  IMAD R13, R41, R11.reuse, RZ ;  /* 0x0000000b290d7224 */ /* 0x080fe200078e02ff */
[----:B------:R-:W-:Y:S01]  /*3180*/  IADD3 R34, P1, PT, R15, R34, RZ ;  /* 0x000000220f227210 */ /* 0x000fe20007f3e0ff */
[----:B------:R-:W-:Y:S01]  /*3190*/  IMAD R15, R39, R11, RZ ;  /* 0x0000000b270f7224 */ /* 0x000fe200078e02ff */
[----:B------:R-:W-:-:S03]  /*31a0*/  IADD3 R8, P0, PT, R9, R8, RZ ;  /* 0x0000000809087210 */ /* 0x000fc60007f1e0ff */
[----:B------:R-:W-:Y:S01]  /*31b0*/  IMAD.X R35, RZ, RZ, RZ, P1 ;  /* 0x000000ffff237224 */ /* 0x000fe200008e06ff */
[----:B------:R-:W-:Y:S01]  /*31c0*/  IADD3.X R9, PT, PT, RZ, RZ, RZ, P0, !PT ;  /* 0x000000ffff097210 */ /* 0x000fe200007fe4ff */
[----:B------:R-:W-:-:S04]  /*31d0*/  IMAD.WIDE.U32 R34, R11, R40, R34 ;  /* 0x000000280b227225 */ /* 0x000fc800078e0022 */
[----:B------:R-:W-:-:S04]  /*31e0*/  IMAD.WIDE.U32 R32, R10, R58, R8 ;  /* 0x0000003a0a207225 */ /* 0x000fc800078e0008 */
[----:B------:R-:W-:Y:S02]  /*31f0*/  IMAD.IADD R9, R35, 0x1, R13 ;  /* 0x0000000123097824 */ /* 0x000fe400078e020d */
[----:B------:R-:W-:Y:S01]  /*3200*/  IMAD R13, R59, R10, RZ ;  /* 0x0000000a3b0d7224 */ /* 0x000fe200078e02ff */
[----:B-----5:R-:W-:Y:S02]  /*3210*/  IADD3 R10, PT, PT, -R0, RZ, RZ ;  /* 0x000000ff000a7210 */ /* 0x020fe40007ffe1ff */
[----:B------:R-:W-:Y:S01]  /*3220*/  IADD3 R8, P0, PT, R9, R32, RZ ;  /* 0x0000002009087210 */ /* 0x000fe20007f1e0ff */
[----:B------:R-:W-:-:S03]  /*3230*/  IMAD.IADD R33, R33, 0x1, R13 ;  /* 0x0000000121217824 */ /* 0x000fc600078e020d */
[----:B------:R-:W-:-:S03]  /*3240*/  IADD3.X R9, PT, PT, RZ, RZ, RZ, P0, !PT ;  /* 0x000000ffff097210 */ /* 0x000fc600007fe4ff */
[----:B------:R-:W-:-:S05]  /*3250*/  IMAD.WIDE.U32 R8, R11, R38, R8 ;  /* 0x000000260b087225 */ /* 0x000fca00078e0008 */
[----:B------:R-:W-:Y:S01]  /*3260*/  IADD3 R32, PT, PT, R9, R15, RZ ;  /* 0x0000000f09207210 */ /* 0x000fe20007ffe0ff */
[----:B------:R-:W-:-:S03]  /*3270*/  IMAD R9, R59, R11, RZ ;  /* 0x0000000b3b097224 */ /* 0x000fc600078e02ff */
[----:B------:R-:W-:-:S05]  /*3280*/  IADD3 R32, P0, PT, R32, R33, RZ ;  /* 0x0000002120207210 */ /* 0x000fca0007f1e0ff */
[----:B------:R-:W-:Y:S02]  /*3290*/  IMAD.X R33, RZ, RZ, RZ, P0 ;  /* 0x000000ffff217224 */ /* 0x000fe400000e06ff */
[----:B------:R-:W-:-:S04]  /*32a0*/  IMAD.WIDE.U32 R32, R11, R58, R32 ;  /* 0x0000003a0b207225 */ /* 0x000fc800078e0020 */
[----:B------:R-:W-:-:S04]  /*32b0*/  IMAD.IADD R11, R33, 0x1, R9 ;  /* 0x00000001210b7824 */ /* 0x000fc800078e0209 */
[----:B------:R-:W-:-:S04]  /*32c0*/  IMAD R32, R11, R10, R32 ;  /* 0x0000000a0b207224 */ /* 0x000fc800078e0220 */
[C---:B------:R-:W-:Y:S02]  /*32d0*/  IMAD R10, R32.reuse, R0, RZ ;  /* 0x00000000200a7224 */ /* 0x040fe400078e02ff */
[----:B------:R-:W-:Y:S02]  /*32e0*/  IMAD R9, R32, R3, RZ ;  /* 0x0000000320097224 */ /* 0x000fe400078e02ff */
[-C--:B------:R-:W-:Y:S02]  /*32f0*/  IMAD R13, R3, R11.reuse, R10 ;  /* 0x0000000b030d7224 */ /* 0x080fe400078e020a */
[----:B------:R-:W-:-:S03]  /*3300*/  IMAD R9, R2, R11, R9 ;  /* 0x0000000b02097224 */ /* 0x000fc600078e0209 */
[----:B------:R-:W-:Y:S01]  /*3310*/  IADD3 R10, PT, PT, -R13, R8, RZ ;  /* 0x000000080d0a7210 */ /* 0x000fe20007ffe1ff */
[----:B------:R-:W-:-:S04]  /*3320*/  IMAD R8, R32, R2, RZ ;  /* 0x0000000220087224 */ /* 0x000fc800078e02ff */
[----:B------:R-:W-:Y:S02]  /*3330*/  IMAD R13, R10, R0, R9 ;  /* 0x000000000a0d7224 */ /* 0x000fe400078e0209 */
[----:B------:R-:W-:Y:S02]  /*3340*/  IMAD R15, R17, R11, R8 ;  /* 0x0000000b110f7224 */ /* 0x000fe400078e0208 */
[----:B------:R-:W-:-:S04]  /*3350*/  IMAD.WIDE.U32 R8, R25, R32, RZ ;  /* 0x0000002019087225 */ /* 0x000fc800078e00ff */
[----:B------:R-:W-:Y:S01]  /*3360*/  IMAD.IADD R34, R34, 0x1, -R13 ;  /* 0x0000000122227824 */ /* 0x000fe200078e0a0d */
[----:B------:R-:W-:Y:S01]  /*3370*/  IADD3 R45, P0, PT, -R8, R44, RZ ;  /* 0x0000002c082d7210 */ /* 0x000fe20007f1e1ff */
[----:B------:R-:W-:Y:S02]  /*3380*/  IMAD R13, R32, R17, RZ ;  /* 0x00000011200d7224 */ /* 0x000fe400078e02ff */
[----:B------:R-:W-:Y:S01]  /*3390*/  IMAD R15, R10, R3, R15 ;  /* 0x000000030a0f7224 */ /* 0x000fe200078e020f */
[----:B------:R-:W-:Y:S01]  /*33a0*/  IADD3.X R12, PT, PT, R9, -0x1, RZ, P0, !PT ;  /* 0xffffffff090c7810 */ /* 0x000fe200007fe4ff */
[----:B------:R-:W-:Y:S02]  /*33b0*/  IMAD R13, R16, R11, R13 ;  /* 0x0000000b100d7224 */ /* 0x000fe400078e020d */
[----:B------:R-:W-:Y:S02]  /*33c0*/  IMAD R15, R34, R0, R15 ;  /* 0x00000000220f7224 */ /* 0x000fe400078e020f */
[----:B------:R-:W-:-:S02]  /*33d0*/  IMAD R8, R32, R16, RZ ;  /* 0x0000001020087224 */ /* 0x000fc400078e02ff */
[----:B------:R-:W-:Y:S01]  /*33e0*/  IMAD R9, R10, R2, R13 ;  /* 0x000000020a097224 */ /* 0x000fe200078e020d */
[----:B------:R-:W-:Y:S01]  /*33f0*/  IADD3 R30, PT, PT, -R15, R30, RZ ;  /* 0x0000001e0f1e7210 */ /* 0x000fe20007ffe1ff */
[----:B------:R-:W-:Y:S02]  /*3400*/  IMAD R15, R19, R11, R8 ;  /* 0x0000000b130f7224 */ /* 0x000fe400078e0208 */
[----:B------:R-:W-:Y:S02]  /*3410*/  IMAD R13, R32, R19, RZ ;  /* 0x00000013200d7224 */ /* 0x000fe400078e02ff */
[----:B------:R-:W-:Y:S02]  /*3420*/  IMAD R31, R34, R3, R9 ;  /* 0x00000003221f7224 */ /* 0x000fe400078e0209 */
[----:B------:R-:W-:-:S04]  /*3430*/  IMAD.WIDE.U32 R8, R25, R10, RZ ;  /* 0x0000000a19087225 */ /* 0x000fc800078e00ff */
[----:B------:R-:W-:Y:S01]  /*3440*/  IMAD R15, R10, R17, R15 ;  /* 0x000000110a0f7224 */ /* 0x000fe200078e020f */
[----:B------:R-:W-:Y:S01]  /*3450*/  IADD3 R43, P0, PT, -R8, R42, RZ ;  /* 0x0000002a082b7210 */ /* 0x000fe20007f1e1ff */
[-C--:B------:R-:W-:Y:S02]  /*3460*/  IMAD R13, R18, R11.reuse, R13 ;  /* 0x0000000b120d7224 */ /* 0x080fe400078e020d */
[----:B------:R-:W-:Y:S02]  /*3470*/  IMAD R31, R30, R0, R31 ;  /* 0x000000001e1f7224 */ /* 0x000fe400078e021f */
[----:B------:R-:W-:Y:S02]  /*3480*/  IMAD R15, R34, R2, R15 ;  /* 0x00000002220f7224 */ /* 0x000fe400078e020f */
[----:B------:R-:W-:Y:S02]  /*3490*/  IMAD R8, R10, R16, R13 ;  /* 0x000000100a087224 */ /* 0x000fe400078e020d */
[----:B------:R-:W-:-:S02]  /*34a0*/  IMAD R29, R25, R11, R12 ;  /* 0x0000000b191d7224 */ /* 0x000fc400078e020c */
[----:B------:R-:W-:Y:S01]  /*34b0*/  IMAD.IADD R11, R14, 0x1, -R31 ;  /* 0x000000010e0b7824 */ /* 0x000fe200078e0a1f */
[----:B------:R-:W-:Y:S01]  /*34c0*/  IADD3.X R31, PT, PT, RZ, -0x1, RZ, P0, !PT ;  /* 0xffffffffff1f7810 */ /* 0x000fe200007fe4ff */
[----:B------:R-:W-:-:S03]  /*34d0*/  IMAD.WIDE.U32 R12, R25, R34, RZ ;  /* 0x00000022190c7225 */ /* 0x000fc600078e00ff */
[----:B------:R-:W-:Y:S01]  /*34e0*/  IADD3 R45, PT, PT, R45, -R31, -R9 ;  /* 0x8000001f2d2d7210 */ /* 0x000fe20007ffe809 */
[----:B------:R-:W-:Y:S01]  /*34f0*/  IMAD R14, R30, R3, R15 ;  /* 0x000000031e0e7224 */ /* 0x000fe200078e020f */
[----:B------:R-:W-:Y:S01]  /*3500*/  IADD3 R35, P1, PT, -R12, R48, RZ ;  /* 0x000000300c237210 */ /* 0x000fe20007f3e1ff */
[----:B------:R-:W-:Y:S02]  /*3510*/  IMAD R15, R34, R17, R8 ;  /* 0x00000011220f7224 */ /* 0x000fe400078e0208 */
[----:B------:R-:W-:Y:S02]  /*3520*/  IMAD R31, R11, R0, R14 ;  /* 0x000000000b1f7224 */ /* 0x000fe400078e020e */
[----:B------:R-:W-:Y:S02]  /*3530*/  IMAD R12, R30, R2, R15 ;  /* 0x000000021e0c7224 */ /* 0x000fe400078e020f */
[----:B------:R-:W-:-:S04]  /*3540*/  IMAD.WIDE.U32 R14, R25, R30, RZ ;  /* 0x0000001e190e7225 */ /* 0x000fc800078e00ff */
[----:B------:R-:W-:Y:S02]  /*3550*/  IMAD.IADD R64, R64, 0x1, -R31 ;  /* 0x0000000140407824 */ /* 0x000fe400078e0a1f */
[----:B------:R-:W-:Y:S01]  /*3560*/  IMAD R33, R11, R3, R12 ;  /* 0x000000030b217224 */ /* 0x000fe200078e020c */
[----:B------:R-:W-:Y:S01]  /*3570*/  IADD3.X R12, PT, PT, RZ, -0x1, RZ, P1, !PT ;  /* 0xffffffffff0c7810 */ /* 0x000fe20000ffe4ff */
[----:B------:R-:W-:Y:S01]  /*3580*/  IMAD.WIDE.U32 R8, R18, R10, RZ ;  /* 0x0000000a12087225 */ /* 0x000fe200078e00ff */
[----:B------:R-:W-:Y:S02]  /*3590*/  IADD3 R53, P1, PT, -R14, R52, RZ ;  /* 0x000000340e357210 */ /* 0x000fe40007f3e1ff */
[----:B------:R-:W-:Y:S01]  /*35a0*/  IADD3 R43, PT, PT, R43, -R12, -R13 ;  /* 0x8000000c2b2b7210 */ /* 0x000fe20007ffe80d */
[----:B------:R-:W-:Y:S01]  /*35b0*/  IMAD R33, R64, R0, R33 ;  /* 0x0000000040217224 */ /* 0x000fe200078e0221 */
[----:B------:R-:W-:Y:S01]  /*35c0*/  IADD3 R31, P0, PT, -R8, R45, RZ ;  /* 0x0000002d081f7210 */ /* 0x000fe20007f1e1ff */
[----:B------:R-:W-:Y:S01]  /*35d0*/  IMAD R29, R32, R18, R29 ;  /* 0x00000012201d7224 */ /* 0x000fe200078e021d */
[----:B------:R-:W-:Y:S01]  /*35e0*/  IADD3.X R14, PT, PT, RZ, -0x1, RZ, P1, !PT ;  /* 0xffffffffff0e7810 */ /* 0x000fe20000ffe4ff */
[----:B------:R-:W-:-:S02]  /*35f0*/  IMAD.IADD R62, R62, 0x1, -R33 ;  /* 0x000000013e3e7824 */ /* 0x000fc400078e0a21 */
[----:B------:R-:W-:Y:S01]  /*3600*/  IMAD.X R8, RZ, RZ, -0x1, P0 ;  /* 0xffffffffff087424 */ /* 0x000fe200000e06ff */
[----:B------:R-:W-:Y:S01]  /*3610*/  IADD3 R35, PT, PT, R35, -R14, -R15 ;  /* 0x8000000e23237210 */ /* 0x000fe20007ffe80f */
[----:B------:R-:W-:-:S03]  /*3620*/  IMAD.WIDE.U32 R14, R25, R11, RZ ;  /* 0x0000000b190e7225 */ /* 0x000fc600078e00ff */
[----:B------:R-:W-:Y:S01]  /*3630*/  IADD3 R36, PT, PT, R29, R8, R9 ;  /* 0x000000081d247210 */ /* 0x000fe20007ffe009 */
[----:B------:R-:W-:Y:S01]  /*3640*/  IMAD.WIDE.U32 R32, R25, R62, RZ ;  /* 0x0000003e19207225 */ /* 0x000fe200078e00ff */
[----:B------:R-:W-:-:S03]  /*3650*/  IADD3 R54, P1, PT, -R14, R54, RZ ;  /* 0x000000360e367210 */ /* 0x000fc60007f3e1ff */
[----:B------:R-:W-:Y:S01]  /*3660*/  IMAD.WIDE.U32 R12, R18, R34, RZ ;  /* 0x00000022120c7225 */ /* 0x000fe200078e00ff */
[----:B------:R-:W-:-:S03]  /*3670*/  IADD3 R28, P2, PT, -R32, R28, RZ ;  /* 0x0000001c201c7210 */ /* 0x000fc60007f5e1ff */
[----:B------:R-:W-:Y:S01]  /*3680*/  IMAD.WIDE.U32 R8, R25, R64, RZ ;  /* 0x0000004019087225 */ /* 0x000fe200078e00ff */
[----:B------:R-:W-:-:S03]  /*3690*/  IADD3 R29, P0, PT, -R12, R43, RZ ;  /* 0x0000002b0c1d7210 */ /* 0x000fc60007f1e1ff */
[----:B------:R-:W-:Y:S01]  /*36a0*/  IMAD.X R14, RZ, RZ, -0x1, P1 ;  /* 0xffffffffff0e7424 */ /* 0x000fe200008e06ff */
[----:B------:R-:W-:Y:S01]  /*36b0*/  IADD3.X R12, PT, PT, RZ, -0x1, RZ, P0, !PT ;  /* 0xffffffffff0c7810 */ /* 0x000fe200007fe4ff */
[----:B------:R-:W-:Y:S01]  /*36c0*/  IMAD.X R39, RZ, RZ, -0x1, P2 ;  /* 0xffffffffff277424 */ /* 0x000fe200010e06ff */
[----:B------:R-:W-:Y:S01]  /*36d0*/  IADD3 R56, P0, PT, -R8, R56, RZ ;  /* 0x0000003808387210 */ /* 0x000fe20007f1e1ff */
[----:B------:R-:W-:Y:S01]  /*36e0*/  IMAD R25, R10, R19, R36 ;  /* 0x000000130a197224 */ /* 0x000fe200078e0224 */
[----:B------:R-:W-:Y:S01]  /*36f0*/  IADD3 R53, PT, PT, R53, -R14, -R15 ;  /* 0x8000000e35357210 */ /* 0x000fe20007ffe80f */
[----:B------:R-:W-:Y:S01]  /*3700*/  IMAD.WIDE.U32 R14, R18, R30, RZ ;  /* 0x0000001e120e7225 */ /* 0x000fe200078e00ff */
[----:B------:R-:W-:Y:S02]  /*3710*/  IADD3 R39, PT, PT, R56, -R39, -R33 ;  /* 0x8000002738277210 */ /* 0x000fe40007ffe821 */
[----:B------:R-:W-:Y:S01]  /*3720*/  IADD3.X R41, PT, PT, RZ, -0x1, RZ, P0, !PT ;  /* 0xffffffffff297810 */ /* 0x000fe200007fe4ff */
[----:B------:R-:W-:Y:S01]  /*3730*/  IMAD.WIDE.U32 R32, R19, R34, RZ ;  /* 0x0000002213207225 */ /* 0x000fe200078e00ff */
[----:B------:R-:W-:-:S02]  /*3740*/  IADD3 R31, PT, PT, R31, -R12, -R13 ;  /* 0x8000000c1f1f7210 */ /* 0x000fc40007ffe80d */
[----:B------:R-:W-:Y:S01]  /*3750*/  IADD3 R41, PT, PT, R54, -R41, -R9 ;  /* 0x8000002936297210 */ /* 0x000fe20007ffe809 */
[----:B------:R-:W-:Y:S01]  /*3760*/  IMAD.WIDE.U32 R8, R18, R62, RZ ;  /* 0x0000003e12087225 */ /* 0x000fe200078e00ff */
[----:B------:R-:W-:Y:S02]  /*3770*/  IADD3 R43, P1, PT, -R14, R35, RZ ;  /* 0x000000230e2b7210 */ /* 0x000fe40007f3e1ff */
[----:B------:R-:W-:Y:S01]  /*3780*/  IADD3 R31, P0, PT, -R32, R31, RZ ;  /* 0x0000001f201f7210 */ /* 0x000fe20007f1e1ff */
[----:B------:R-:W-:Y:S01]  /*3790*/  IMAD.WIDE.U32 R36, R18, R11, RZ ;  /* 0x0000000b12247225 */ /* 0x000fe200078e00ff */
[----:B------:R-:W-:Y:S02]  /*37a0*/  IADD3.X R14, PT, PT, RZ, -0x1, RZ, P1, !PT ;  /* 0xffffffffff0e7810 */ /* 0x000fe40000ffe4ff */
[----:B------:R-:W-:Y:S01]  /*37b0*/  IADD3 R8, P1, PT, -R8, R39, RZ ;  /* 0x0000002708087210 */ /* 0x000fe20007f3e1ff */
[----:B------:R-:W-:Y:S01]  /*37c0*/  IMAD.WIDE.U32 R12, R18, R64, RZ ;  /* 0x00000040120c7225 */ /* 0x000fe200078e00ff */
[----:B------:R-:W-:-:S03]  /*37d0*/  IADD3 R35, P2, PT, -R36, R53, RZ ;  /* 0x0000003524237210 */ /* 0x000fc60007f5e1ff */
[----:B------:R-:W-:Y:S01]  /*37e0*/  IMAD.X R32, RZ, RZ, -0x1, P0 ;  /* 0xffffffffff207424 */ /* 0x000fe200000e06ff */
[----:B------:R-:W-:Y:S01]  /*37f0*/  IADD3 R10, P0, PT, -R12, R41, RZ ;  /* 0x000000290c0a7210 */ /* 0x000fe20007f1e1ff */
[----:B------:R-:W-:Y:S01]  /*3800*/  IMAD.X R39, RZ, RZ, -0x1, P1 ;  /* 0xffffffffff277424 */ /* 0x000fe200008e06ff */
[----:B------:R-:W-:Y:S01]  /*3810*/  IADD3 R41, PT, PT, R29, -R14, -R15 ;  /* 0x8000000e1d297210 */ /* 0x000fe20007ffe80f */
[----:B------:R-:W-:Y:S01]  /*3820*/  IMAD.WIDE.U32 R14, R19, R64, RZ ;  /* 0x00000040130e7225 */ /* 0x000fe200078e00ff */
[----:B------:R-:W-:Y:S02]  /*3830*/  IADD3.X R36, PT, PT, RZ, -0x1, RZ, P2, !PT ;  /* 0xffffffffff247810 */ /* 0x000fe400017fe4ff */
[----:B------:R-:W-:Y:S01]  /*3840*/  IADD3 R29, PT, PT, R25, R32, R33 ;  /* 0x00000020191d7210 */ /* 0x000fe20007ffe021 */
[----:B------:R-:W-:Y:S01]  /*3850*/  IMAD.WIDE.U32 R32, R19, R30, RZ ;  /* 0x0000001e13207225 */ /* 0x000fe200078e00ff */
[----:B------:R-:W-:Y:S02]  /*3860*/  IADD3 R25, PT, PT, R43, -R36, -R37 ;  /* 0x800000242b197210 */ /* 0x000fe40007ffe825 */
[----:B------:R-:W-:Y:S01]  /*3870*/  IADD3 R9, PT, PT, R10, -R39, -R9 ;  /* 0x800000270a097210 */ /* 0x000fe20007ffe809 */
[----:B------:R-:W-:Y:S01]  /*3880*/  IMAD.WIDE.U32 R36, R19, R11, RZ ;  /* 0x0000000b13247225 */ /* 0x000fe200078e00ff */
[----:B------:R-:W-:-:S02]  /*3890*/  IADD3.X R12, PT, PT, RZ, -0x1, RZ, P0, !PT ;  /* 0xffffffffff0c7810 */ /* 0x000fc400007fe4ff */
[----:B------:R-:W-:Y:S01]  /*38a0*/  IADD3 R10, P0, PT, -R32, R41, RZ ;  /* 0x00000029200a7210 */ /* 0x000fe20007f1e1ff */
[----:B------:R-:W-:Y:S01]  /*38b0*/  IMAD.WIDE.U32 R38, R19, R62, RZ ;  /* 0x0000003e13267225 */ /* 0x000fe200078e00ff */
[----:B------:R-:W-:Y:S02]  /*38c0*/  IADD3 R25, P1, PT, -R36, R25, RZ ;  /* 0x0000001924197210 */ /* 0x000fe40007f3e1ff */
[----:B------:R-:W-:Y:S01]  /*38d0*/  IADD3 R35, PT, PT, R35, -R12, -R13 ;  /* 0x8000000c23237210 */ /* 0x000fe20007ffe80d */
[----:B------:R-:W-:Y:S01]  /*38e0*/  IMAD.X R32, RZ, RZ, -0x1, P0 ;  /* 0xffffffffff207424 */ /* 0x000fe200000e06ff */
[----:B------:R-:W-:Y:S01]  /*38f0*/  IADD3 R9, P2, PT, -R38, R9, RZ ;  /* 0x0000000926097210 */ /* 0x000fe20007f5e1ff */
[----:B------:R-:W-:Y:S01]  /*3900*/  IMAD R29, R34, R16, R29 ;  /* 0x00000010221d7224 */ /* 0x000fe200078e021d */
[----:B------:R-:W-:Y:S02]  /*3910*/  IADD3.X R19, PT, PT, RZ, -0x1, RZ, P1, !PT ;  /* 0xffffffffff137810 */ /* 0x000fe40000ffe4ff */
[----:B------:R-:W-:Y:S01]  /*3920*/  IADD3 R31, PT, PT, R31, -R32, -R33 ;  /* 0x800000201f1f7210 */ /* 0x000fe20007ffe821 */
[----:B------:R-:W-:Y:S01]  /*3930*/  IMAD.X R13, RZ, RZ, -0x1, P2 ;  /* 0xffffffffff0d7424 */ /* 0x000fe200010e06ff */
[----:B------:R-:W-:Y:S01]  /*3940*/  IADD3 R38, P0, PT, -R14, R35, RZ ;  /* 0x000000230e267210 */ /* 0x000fe20007f1e1ff */
[----:B------:R-:W-:Y:S01]  /*3950*/  IMAD.WIDE.U32 R32, R16, R11, RZ ;  /* 0x0000000b10207225 */ /* 0x000fe200078e00ff */
[----:B------:R-:W-:-:S02]  /*3960*/  IADD3 R37, PT, PT, R10, -R19, -R37 ;  /* 0x800000130a257210 */ /* 0x000fc40007ffe825 */
[----:B------:R-:W-:Y:S01]  /*3970*/  IADD3 R39, PT, PT, R38, -R13, -R39 ;  /* 0x8000000d26277210 */ /* 0x000fe20007ffe827 */
[----:B------:R-:W-:Y:S01]  /*3980*/  IMAD.WIDE.U32 R34, R16, R30, RZ ;  /* 0x0000001e10227225 */ /* 0x000fe200078e00ff */
[----:B------:R-:W-:Y:S02]  /*3990*/  IADD3.X R14, PT, PT, RZ, -0x1, RZ, P0, !PT ;  /* 0xffffffffff0e7810 */ /* 0x000fe400007fe4ff */
[----:B------:R-:W-:Y:S01]  /*39a0*/  IADD3 R37, P1, PT, -R32, R37, RZ ;  /* 0x0000002520257210 */ /* 0x000fe20007f3e1ff */
[----:B------:R-:W-:Y:S01]  /*39b0*/  IMAD.WIDE.U32 R18, R16, R62, RZ ;  /* 0x0000003e10127225 */ /* 0x000fe200078e00ff */
[----:B------:R-:W-:-:S03]  /*39c0*/  IADD3 R25, PT, PT, R25, -R14, -R15 ;  /* 0x8000000e19197210 */ /* 0x000fc60007ffe80f */
[-C--:B------:R-:W-:Y:S01]  /*39d0*/  IMAD.WIDE.U32 R12, R16, R64.reuse, RZ ;  /* 0x00000040100c7225 */ /* 0x080fe200078e00ff */
[----:B------:R-:W-:Y:S02]  /*39e0*/  IADD3 R16, P0, PT, -R34, R31, RZ ;  /* 0x0000001f22107210 */ /* 0x000fe40007f1e1ff */
[----:B------:R-:W-:Y:S01]  /*39f0*/  IADD3 R10, P2, PT, -R18, R39, RZ ;  /* 0x00000027120a7210 */ /* 0x000fe20007f5e1ff */
[----:B------:R-:W-:Y:S01]  /*3a00*/  IMAD.WIDE.U32 R14, R17, R64, RZ ;  /* 0x00000040110e7225 */ /* 0x000fe200078e00ff */
[----:B------:R-:W-:-:S03]  /*3a10*/  IADD3.X R31, PT, PT, RZ, -0x1, RZ, P1, !PT ;  /* 0xffffffffff1f7810 */ /* 0x000fc60000ffe4ff */
[----:B------:R-:W-:Y:S01]  /*3a20*/  IMAD.X R34, RZ, RZ, -0x1, P0 ;  /* 0xffffffffff227424 */ /* 0x000fe200000e06ff */
[----:B------:R-:W-:Y:S01]  /*3a30*/  IADD3 R18, P0, PT, -R12, R25, RZ ;  /* 0x000000190c127210 */ /* 0x000fe20007f1e1ff */
[----:B------:R-:W-:Y:S01]  /*3a40*/  IMAD.X R25, RZ, RZ, -0x1, P2 ;  /* 0xffffffffff197424 */ /* 0x000fe200010e06ff */
[----:B------:R-:W-:Y:S01]  /*3a50*/  IADD3 R31, PT, PT, R16, -R31, -R33 ;  /* 0x8000001f101f7210 */ /* 0x000fe20007ffe821 */
[C---:B------:R-:W-:Y:S01]  /*3a60*/  IMAD.WIDE.U32 R32, R17.reuse, R11, RZ ;  /* 0x0000000b11207225 */ /* 0x040fe200078e00ff */
[----:B------:R-:W-:Y:S02]  /*3a70*/  IADD3.X R12, PT, PT, RZ, -0x1, RZ, P0, !PT ;  /* 0xffffffffff0c7810 */ /* 0x000fe400007fe4ff */
[----:B------:R-:W-:Y:S01]  /*3a80*/  IADD3 R25, PT, PT, R18, -R25, -R19 ;  /* 0x8000001912197210 */ /* 0x000fe20007ffe813 */
[----:B------:R-:W-:Y:S01]  /*3a90*/  IMAD.WIDE.U32 R18, R17, R62, RZ ;  /* 0x0000003e11127225 */ /* 0x000fe200078e00ff */
[----:B------:R-:W-:Y:S02]  /*3aa0*/  IADD3 R31, P0, PT, -R32, R31, RZ ;  /* 0x0000001f201f7210 */ /* 0x000fe40007f1e1ff */
[----:B------:R-:W-:-:S02]  /*3ab0*/  IADD3 R13, PT, PT, R37, -R12, -R13 ;  /* 0x8000000c250d7210 */ /* 0x000fc40007ffe80d */
[----:B------:R-:W-:Y:S01]  /*3ac0*/  IADD3 R29, PT, PT, R29, R34, R35 ;  /* 0x000000221d1d7210 */ /* 0x000fe20007ffe023 */
[----:B------:R-:W-:Y:S01]  /*3ad0*/  IMAD.X R32, RZ, RZ, -0x1, P0 ;  /* 0xffffffffff207424 */ /* 0x000fe200000e06ff */
[----:B------:R-:W-:Y:S02]  /*3ae0*/  IADD3 R18, P1, PT, -R18, R25, RZ ;  /* 0x0000001912127210 */ /* 0x000fe40007f3e1ff */
[----:B------:R-:W-:Y:S01]  /*3af0*/  IADD3 R14, P0, PT, -R14, R13, RZ ;  /* 0x0000000d0e0e7210 */ /* 0x000fe20007f1e1ff */
[----:B------:R-:W-:Y:S01]  /*3b00*/  IMAD R29, R30, R17, R29 ;  /* 0x000000111e1d7224 */ /* 0x000fe200078e021d */
[----:B------:R-:W-:Y:S01]  /*3b10*/  IADD3.X R17, PT, PT, RZ, -0x1, RZ, P1, !PT ;  /* 0xffffffffff117810 */ /* 0x000fe20000ffe4ff */
[----:B------:R-:W-:-:S03]  /*3b20*/  IMAD.WIDE.U32 R12, R2, R62, RZ ;  /* 0x0000003e020c7225 */ /* 0x000fc600078e00ff */
[----:B------:R-:W-:Y:S01]  /*3b30*/  IADD3 R19, PT, PT, R14, -R17, -R19 ;  /* 0x800000110e137210 */ /* 0x000fe20007ffe813 */
[----:B------:R-:W-:Y:S01]  /*3b40*/  IMAD.X R25, RZ, RZ, -0x1, P0 ;  /* 0xffffffffff197424 */ /* 0x000fe200000e06ff */
[----:B------:R-:W-:Y:S01]  /*3b50*/  IADD3 R29, PT, PT, R29, R32, R33 ;  /* 0x000000201d1d7210 */ /* 0x000fe20007ffe021 */
[----:B------:R-:W-:Y:S01]  /*3b60*/  IMAD.WIDE.U32 R16, R2, R64, RZ ;  /* 0x0000004002107225 */ /* 0x000fe200078e00ff */
[----:B------:R-:W-:Y:S02]  /*3b70*/  IADD3 R33, P1, PT, -R12, R19, RZ ;  /* 0x000000130c217210 */ /* 0x000fe40007f3e1ff */
[----:B------:R-:W-:Y:S01]  /*3b80*/  IADD3 R25, PT, PT, R31, -R25, -R15 ;  /* 0x800000191f197210 */ /* 0x000fe20007ffe80f */
[----:B------:R-:W-:Y:S01]  /*3b90*/  IMAD R29, R11, R2, R29 ;  /* 0x000000020b1d7224 */ /* 0x000fe200078e021d */
[----:B------:R-:W-:Y:S01]  /*3ba0*/  IADD3.X R12, PT, PT, RZ, -0x1, RZ, P1, !PT ;  /* 0xffffffffff0c7810 */ /* 0x000fe20000ffe4ff */
[----:B------:R-:W1:Y:S01]  /*3bb0*/  LDC.64 R14, c[0x0][0x3a0] ;  /* 0x0000e800ff0e7b82 */ /* 0x000e620000000a00 */
[----:B------:R-:W-:Y:S01]  /*3bc0*/  IADD3 R19, P0, PT, -R16, R25, RZ ;  /* 0x0000001910137210 */ /* 0x000fe20007f1e1ff */
[----:B------:R-:W-:-:S03]  /*3bd0*/  IMAD.WIDE.U32 R30, R3, R62, RZ ;  /* 0x0000003e031e7225 */ /* 0x000fc600078e00ff */
[----:B------:R-:W-:Y:S01]  /*3be0*/  IADD3 R13, PT, PT, R19, -R12, -R13 ;  /* 0x8000000c130d7210 */ /* 0x000fe20007ffe80d */
[----:B------:R-:W-:-:S03]  /*3bf0*/  IMAD.X R16, RZ, RZ, -0x1, P0 ;  /* 0xffffffffff107424 */ /* 0x000fc600000e06ff */
[----:B------:R-:W-:Y:S02]  /*3c00*/  IADD3 R11, P0, PT, -R30, R13, RZ ;  /* 0x0000000d1e0b7210 */ /* 0x000fe40007f1e1ff */
[----:B------:R-:W-:Y:S01]  /*3c10*/  IADD3 R29, PT, PT, R29, R16, R17 ;  /* 0x000000101d1d7210 */ /* 0x000fe20007ffe011 */
[----:B------:R-:W2:Y:S01]  /*3c20*/  LDC.64 R12, c[0x0][0x3a8] ;  /* 0x0000ea00ff0c7b82 */ /* 0x000ea20000000a00 */
[----:B------:R-:W-:-:S03]  /*3c30*/  IADD3.X R30, PT, PT, RZ, -0x1, RZ, P0, !PT ;  /* 0xffffffffff1e7810 */ /* 0x000fc600007fe4ff */
[----:B------:R-:W-:-:S05]  /*3c40*/  IMAD R29, R64, R3, R29 ;  /* 0x00000003401d7224 */ /* 0x000fca00078e021d */
[----:B------:R-:W-:Y:S01]  /*3c50*/  IADD3 R29, PT, PT, R29, R30, R31 ;  /* 0x0000001e1d1d7210 */ /* 0x000fe20007ffe01f */
[----:B-1----:R-:W-:-:S04]  /*3c60*/  IMAD.WIDE.U32 R14, R26, 0x20, R14 ;  /* 0x000000201a0e7825 */ /* 0x002fc800078e000e */
[----:B------:R-:W-:Y:S01]  /*3c70*/  IMAD R29, R62, R0, R29 ;  /* 0x000000003e1d7224 */ /* 0x000fe200078e021d */
[----:B------:R1:W-:Y:S03]  /*3c80*/  STG.E desc[UR6][R14.64], R28 ;  /* 0x0000001c0e007986 */ /* 0x0003e6000c101906 */
[----:B------:R-:W-:Y:S01]  /*3c90*/  IMAD.IADD R29, R46, 0x1, -R29 ;  /* 0x000000012e1d7824 */ /* 0x000fe200078e0a1d */
[----:B------:R1:W-:Y:S04]  /*3ca0*/  STG.E desc[UR6][R14.64+0x4], R8 ;  /* 0x000004080e007986 */ /* 0x0003e8000c101906 */
[----:B------:R1:W-:Y:S04]  /*3cb0*/  STG.E desc[UR6][R14.64+0x8], R9 ;  /* 0x000008090e007986 */ /* 0x0003e8000c101906 */
[----:B------:R1:W-:Y:S04]  /*3cc0*/  STG.E desc[UR6][R14.64+0xc], R10 ;  /* 0x00000c0a0e007986 */ /* 0x0003e8000c101906 */
[----:B------:R1:W-:Y:S04]  /*3cd0*/  STG.E desc[UR6][R14.64+0x10], R18 ;  /* 0x000010120e007986 */ /* 0x0003e8000c101906 */
[----:B------:R1:W-:Y:S04]  /*3ce0*/  STG.E desc[UR6][R14.64+0x14], R33 ;  /* 0x000014210e007986 */ /* 0x0003e8000c101906 */
[----:B------:R1:W-:Y:S04]  /*3cf0*/  STG.E desc[UR6][R14.64+0x18], R11 ;  /* 0x0000180b0e007986 */ /* 0x0003e8000c101906 */
[----:B------:R1:W-:Y:S04]  /*3d00*/  STG.E desc[UR6][R14.64+0x1c], R29 ;  /* 0x00001c1d0e007986 */ /* 0x0003e8000c101906 */
[----:B--2---:R-:W2:Y:S01]  /*3d10*/  LDG.E R0, desc[UR6][R12.64+0x1c] ;  /* 0x00001c060c007981 */ /* 0x004ea2000c1e1900 */
[----:B------:R-:W-:Y:S04]  /*3d20*/  BSSY.RECONVERGENT B0, `(.L_x_46) ;  /* 0x0000036000007945 */ /* 0x000fe80003800200 */
[----:B------:R-:W-:Y:S01]  /*3d30*/  BSSY.RELIABLE B1, `(.L_x_47) ;  /* 0x000002e000017945 */ /* 0x000fe20003800100 */
[----:B--2---:R-:W-:-:S13]  /*3d40*/  ISETP.GT.U32.AND P0, PT, R29, R0, PT ;  /* 0x000000001d00720c */ /* 0x004fda0003f04070 */
[----:B-1----:R-:W-:Y:S05]  /*3d50*/  @P0 BRA `(.L_x_48) ;  /* 0x0000000000ac0947 */ /* 0x002fea0003800000 */
[----:B------:R-:W-:-:S13]  /*3d60*/  ISETP.GE.U32.AND P0, PT, R29, R0, PT ;  /* 0x000000001d00720c */ /* 0x000fda0003f06070 */
[----:B------:R-:W-:Y:S05]  /*3d70*/  @!P0 BREAK.RELIABLE B1 ;  /* 0x0000000000018942 */ /* 0x000fea0003800100 */
[----:B------:R-:W-:Y:S05]  /*3d80*/  @!P0 BRA `(.L_x_49) ;  /* 0x0000000000bc8947 */ /* 0x000fea0003800000 */
        /* <DEDUP_REMOVED lines=37> */
[----:B--2---:R-:W-:-:S13]  /*3fe0*/  ISETP.GT.U32.AND P0, PT, R13, R28, PT ;  /* 0x0000001c0d00720c */ /* 0x004fda0003f04070 */
[----:B------:R-:W-:Y:S05]  /*3ff0*/  @P0 BREAK.RELIABLE B1 ;  /* 0x0000000000010942 */ /* 0x000fea0003800100 */
[----:B------:R-:W-:Y:S05]  /*4000*/  @P0 BRA `(.L_x_49) ;  /* 0x00000000001c0947 */ /* 0x000fea0003800000 */
.L_x_48:
[----:B------:R-:W-:Y:S05]  /*4010*/  BSYNC.RELIABLE B1 ;  /* 0x0000000000017941 */ /* 0x000fea0003800100 */
.L_x_47:
[----:B------:R-:W-:Y:S01]  /*4020*/  MOV R10, R14 ;  /* 0x0000000e000a7202 */ /* 0x000fe20000000f00 */
[----:B------:R-:W-:Y:S01]  /*4030*/  IMAD.MOV.U32 R9, RZ, RZ, R15 ;  /* 0x000000ffff097224 */ /* 0x000fe200078e000f */
[----:B------:R-:W-:Y:S01]  /*4040*/  MOV R8, UR4 ;  /* 0x0000000400087c02 */ /* 0x000fe20008000f00 */
[----:B------:R-:W-:Y:S01]  /*4050*/  IMAD.U32 R11, RZ, RZ, UR5 ;  /* 0x00000005ff0b7e24 */ /* 0x000fe2000f8e00ff */
[----:B------:R-:W-:-:S07]  /*4060*/  MOV R12, 0x4080 ;  /* 0x00004080000c7802 */ /* 0x000fce0000000f00 */
[----:B0-----:R-:W-:Y:S05]  /*4070*/  CALL.REL.NOINC `($calculate_quotient_polynomial_kernel$_Z6fe_subPjPKjS1_S1_) ;  /* 0x0000000000207944 */ /* 0x001fea0003c00000 */
.L_x_49:
[----:B------:R-:W-:Y:S05]  /*4080*/  BSYNC.RECONVERGENT B0 ;  /* 0x0000000000007941 */ /* 0x000fea0003800200 */
.L_x_46:
[----:B------:R-:W1:Y:S01]  /*4090*/  LDCU UR8, c[0x0][0x360] ;  /* 0x00006c00ff0877ac */ /* 0x000e620008000800 */
[----:B------:R-:W1:Y:S01]  /*40a0*/  LDC R3, c[0x0][0x370] ;  /* 0x0000dc00ff037b82 */ /* 0x000e620000000800 */
[----:B------:R-:W2:Y:S01]  /*40b0*/  LDCU UR9, c[0x0][0x388] ;  /* 0x00007100ff0977ac */ /* 0x000ea20008000800 */
[----:B-1----:R-:W-:-:S05]  /*40c0*/  IMAD R26, R3, UR8, R26 ;  /* 0x00000008031a7c24 */ /* 0x002fca000f8e021a */
[----:B--2---:R-:W-:-:S13]  /*40d0*/  ISETP.GE.U32.AND P0, PT, R26, UR9, PT ;  /* 0x000000091a007c0c */ /* 0x004fda000bf06070 */
[----:B------:R-:W-:Y:S05]  /*40e0*/  @!P0 BRA `(.L_x_50) ;  /* 0xffffffc000348947 */ /* 0x000fea000383ffff */
[----:B------:R-:W-:Y:S05]  /*40f0*/  EXIT ;  /* 0x000000000000794d */ /* 0x000fea0003800000 */
        .type           $calculate_quotient_polynomial_kernel$_Z6fe_subPjPKjS1_S1_,@function
        .size           $calculate_quotient_polynomial_kernel$_Z6fe_subPjPKjS1_S1_,(.L_x_57 - $calculate_quotient_polynomial_kernel$_Z6fe_subPjPKjS1_S1_)
$calculate_quotient_polynomial_kernel$_Z6fe_subPjPKjS1_S1_:
[----:B------:R-:W0:Y:S01]  /*4100*/  LDC.64 R40, c[0x0][0x358] ;  /* 0x0000d600ff287b82 */ /* 0x000e220000000a00 */
[----:B------:R-:W-:Y:S01]  /*4110*/  MOV R28, R14 ;  /* 0x0000000e001c7202 */ /* 0x000fe20000000f00 */
[----:B------:R-:W-:Y:S01]  /*4120*/  IMAD.MOV.U32 R29, RZ, RZ, R15 ;  /* 0x000000ffff1d7224 */ /* 0x000fe200078e000f */
[----:B------:R-:W-:Y:S01]  /*4130*/  MOV R14, R8 ;  /* 0x00000008000e7202 */ /* 0x000fe20000000f00 */
[----:B------:R-:W-:Y:S01]  /*4140*/  IMAD.MOV.U32 R15, RZ, RZ, R11 ;  /* 0x000000ffff0f7224 */ /* 0x000fe200078e000b */
        /* <DEDUP_REMOVED lines=8> */
[----:B--2---:R-:W-:Y:S02]  /*41d0*/  IADD3 R13, P0, PT, R13, -R8, RZ ;  /* 0x800000080d0d7210 */ /* 0x004fe40007f1e0ff */
[----:B------:R-:W-:-:S05]  /*41e0*/  MOV R8, R10 ;  /* 0x0000000a00087202 */ /* 0x000fca0000000f00 */
        /* <DEDUP_REMOVED lines=9> */
[----:B------:R-:W-:-:S04]  /*4280*/  MOV R10, 0xffffffff ;  /* 0xffffffff000a7802 */ /* 0x000fc80000000f00 */
        /* <DEDUP_REMOVED lines=28> */
[----:B------:R0:W2:Y:S04]  /*4450*/  LD.E R45, desc[UR10][R28.64+0x1c] ;  /* 0x00001c0a1c2d7980 */ /* 0x0000a8000c101900 */
[----:B------:R-:W2:Y:S01]  /*4460*/  LDG.E R30, desc[UR12][R14.64+0x1c] ;  /* 0x00001c0c0e1e7981 */ /* 0x000ea2000c1e1900 */
[----:B------:R-:W-:-:S04]  /*4470*/  IADD3.X R11, PT, PT, RZ, -0x1, R10, P0, P2 ;  /* 0xffffffffff0b7810 */ /* 0x000fc800007e440a */
[----:B------:R-:W-:Y:S01]  /*4480*/  LOP3.LUT R11, R11, 0x1, RZ, 0xc0, !PT ;  /* 0x000000010b0b7812 */ /* 0x000fe200078ec0ff */
[----:B0-----:R-:W-:Y:S02]  /*4490*/  HFMA2 R29, -RZ, RZ, 0, 0 ;  /* 0x00000000ff1d7431 */ /* 0x001fe400000001ff */
[----:B------:R-:W-:Y:S01]  /*44a0*/  IMAD.MOV.U32 R28, RZ, RZ, R12 ;  /* 0x000000ffff1c7224 */ /* 0x000fe200078e000c */
[----:B--2---:R-:W-:Y:S02]  /*44b0*/  IADD3 R45, P0, P2, R45, -R11, -R30 ;  /* 0x8000000b2d2d7210 */ /* 0x004fe40007a1e81e */
[----:B------:R-:W-:Y:S02]  /*44c0*/  MOV R11, UR5 ;  /* 0x00000005000b7c02 */ /* 0x000fe40008000f00 */
[----:B------:R-:W-:Y:S01]  /*44d0*/  IADD3.X R10, PT, PT, RZ, -0x1, R10, P0, P2 ;  /* 0xffffffffff0a7810 */ /* 0x000fe200007e440a */
[----:B------:R0:W-:Y:S03]  /*44e0*/  ST.E desc[UR8][R8.64+0x1c], R45 ;  /* 0x00001c2d08007985 */ /* 0x0001e6000c101908 */
[----:B------:R-:W-:Y:S01]  /*44f0*/  LOP3.LUT P0, RZ, R10, 0x1, RZ, 0xc0, !PT ;  /* 0x000000010aff7812 */ /* 0x000fe2000780c0ff */
[----:B------:R-:W-:-:S12]  /*4500*/  IMAD.U32 R10, RZ, RZ, UR4 ;  /* 0x00000004ff0a7e24 */ /* 0x000fd8000f8e00ff */
[----:B0-----:R-:W-:Y:S05]  /*4510*/  @!P0 RET.REL.NODEC R28 `(calculate_quotient_polynomial_kernel) ;  /* 0xffffffb81cb88950 */ /* 0x001fea0003c3ffff */
.L_x_53:
        /* <DEDUP_REMOVED lines=50> */
[----:B------:R-:W-:Y:S05]  /*4840*/  @P0 RET.REL.NODEC R14 `(calculate_quotient_polynomial_kernel) ;  /* 0xffffffb40eec0950 */ /* 0x000fea0003c3ffff */
        /* <DEDUP_REMOVED lines=62> */
[----:B------:R-:W2:Y:S01]  /*4c30*/  LDG.E R14, desc[UR8][R10.64] ;  /* 0x000000080a0e7981 */ /* 0x000ea2000c1e1900 */
[----:B------:R-:W-:Y:S01]  /*4c40*/  IMAD.MOV.U32 R15, RZ, RZ, 0x0 ;  /* 0x00000000ff0f7424 */ /* 0x000fe200078e00ff */
[----:B--2---:R-:W-:Y:S02]  /*4c50*/  ISETP.GE.U32.AND P0, PT, R13, R14, PT ;  /* 0x0000000e0d00720c */ /* 0x004fe40003f06070 */
[----:B------:R-:W-:-:S11]  /*4c60*/  MOV R14, R12 ;  /* 0x0000000c000e7202 */ /* 0x000fd60000000f00 */
[----:B------:R-:W-:Y:S05]  /*4c70*/  @!P0 BREAK.RELIABLE B3 ;  /* 0x0000000000038942 */ /* 0x000fea0003800100 */
[----:B------:R-:W-:Y:S05]  /*4c80*/  @!P0 RET.REL.NODEC R14 `(calculate_quotient_polynomial_kernel) ;  /* 0xffffffb00edc8950 */ /* 0x000fea0003c3ffff */
.L_x_52:
[----:B------:R-:W-:Y:S05]  /*4c90*/  BSYNC.RELIABLE B3 ;  /* 0x0000000000037941 */ /* 0x000fea0003800100 */
.L_x_51:
        /* <DEDUP_REMOVED lines=8> */
[----:B------:R-:W4:Y:S01]  /*4d20*/  LD.E R33, desc[UR10][R8.64+0x8] ;  /* 0x0000080a08217980 */ /* 0x000f22000c101900 */
[----:B------:R-:W-:-:S03]  /*4d30*/  IMAD.MOV.U32 R28, RZ, RZ, -0x1 ;  /* 0xffffffffff1c7424 */ /* 0x000fc600078e00ff */
[----:B------:R-:W5:Y:S04]  /*4d40*/  LD.E R35, desc[UR10][R8.64+0xc] ;  /* 0x00000c0a08237980 */ /* 0x000f68000c101900 */
[----:B------:R-:W5:Y:S04]  /*4d50*/  LD.E R37, desc[UR10][R8.64+0x10] ;  /* 0x0000100a08257980 */ /* 0x000f68000c101900 */
[----:B------:R-:W5:Y:S04]  /*4d60*/  LD.E R39, desc[UR10][R8.64+0x14] ;  /* 0x0000140a08277980 */ /* 0x000f68000c101900 */
[----:B------:R-:W5:Y:S04]  /*4d70*/  LD.E R43, desc[UR10][R8.64+0x18] ;  /* 0x0000180a082b7980 */ /* 0x000f68000c101900 */
[----:B------:R-:W5:Y:S01]  /*4d80*/  LD.E R45, desc[UR10][R8.64+0x1c] ;  /* 0x00001c0a082d7980 */ /* 0x000f62000c101900 */
[----:B--2---:R-:W-:-:S05]  /*4d90*/  IADD3 R13, P0, PT, R13, -R14, RZ ;  /* 0x8000000e0d0d7210 */ /* 0x004fca0007f1e0ff */
[----:B------:R0:W-:Y:S04]  /*4da0*/  ST.E desc[UR8][R8.64], R13 ;  /* 0x0000000d08007985 */ /* 0x0001e8000c101908 */
[----:B------:R-:W3:Y:S01]  /*4db0*/  LDG.E R14, desc[UR12][R10.64+0x4] ;  /* 0x0000040c0a0e7981 */ /* 0x000ee2000c1e1900 */
[----:B------:R-:W-:-:S04]  /*4dc0*/  IADD3.X R15, PT, PT, RZ, -0x1, RZ, P0, !PT ;  /* 0xffffffffff0f7810 */ /* 0x000fc800007fe4ff */
[----:B------:R-:W-:-:S04]  /*4dd0*/  LOP3.LUT R15, R15, 0x1, RZ, 0xc0, !PT ;  /* 0x000000010f0f7812 */ /* 0x000fc800078ec0ff */
[----:B---3--:R-:W-:-:S05]  /*4de0*/  IADD3 R31, P0, P2, R31, -R15, -R14 ;  /* 0x8000000f1f1f7210 */ /* 0x008fca0007a1e80e */
[----:B------:R0:W-:Y:S04]  /*4df0*/  ST.E desc[UR8][R8.64+0x4], R31 ;  /* 0x0000041f08007985 */ /* 0x0001e8000c101908 */
[----:B------:R-:W4:Y:S01]  /*4e00*/  LDG.E R14, desc[UR12][R10.64+0x8] ;  /* 0x0000080c0a0e7981 */ /* 0x000f22000c1e1900 */
        /* <DEDUP_REMOVED lines=32> */
[----:B------:R-:W-:-:S04]  /*5010*/  HFMA2 R13, -RZ, RZ, 0, 0 ;  /* 0x00000000ff0d7431 */ /* 0x000fc800000001ff */
[----:B------:R-:W-:Y:S05]  /*5020*/  RET.REL.NODEC R12 `(calculate_quotient_polynomial_kernel) ;  /* 0xffffffac0cf47950 */ /* 0x000fea0003c3ffff */
.L_x_54:
        /* <DEDUP_REMOVED lines=13> */
.L_x_57:


//--------------------- .text.evaluate_polynomial_kernel --------------------------
	.section	.text.evaluate_polynomial_kernel,"ax",@progbits
	.align	128
        .global         evaluate_polynomial_kernel
        .type           evaluate_polynomial_kernel,@function
        .size           evaluate_polynomial_kernel,(.L_x_60 - evaluate_polynomial_kernel)
        .other          evaluate_polynomial_kernel,@"STO_CUDA_ENTRY STV_DEFAULT"
evaluate_polynomial_kernel:
.text.evaluate_polynomial_kernel:
[----:B------:R-:W-:Y:S01]  /*0000*/  LDC R1, c[0x0][0x37c] ;  /* 0x0000df00ff017b82 */ /* 0x000fe20000000800 */
[----:B------:R-:W0:Y:S07]  /*0010*/  S2R R0, SR_TID.X ;  /* 0x0000000000007919 */ /* 0x000e2e0000002100 */
[----:B------:R-:W0:Y:S02]  /*0020*/  S2UR UR4, SR_CTAID.X ;  /* 0x00000000000479c3 */ /* 0x000e240000002500 */
[----:B0-----:R-:W-:-:S13]  /*0030*/  LOP3.LUT P0, RZ, R0, UR4, RZ, 0xfc, !PT ;  /* 0x0000000400ff7c12 */ /* 0x001fda000f80fcff */
[----:B------:R-:W-:Y:S05]  /*0040*/  @P0 EXIT ;  /* 0x000000000000094d */ /* 0x000fea0003800000 */
[----:B------:R-:W0:Y:S01]  /*0050*/  LDC.64 R2, c[0x0][0x380] ;  /* 0x0000e000ff027b82 */ /* 0x000e220000000a00 */
[----:B------:R-:W0:Y:S02]  /*0060*/  LDCU.64 UR4, c[0x0][0x358] ;  /* 0x00006b00ff0477ac */ /* 0x000e240008000a00 */
[----:B0-----:R-:W2:Y:S05]  /*0070*/  LDG.E R7, desc[UR4][R2.64] ;  /* 0x0000000402077981 */ /* 0x001eaa000c1e1900 */
[----:B------:R-:W2:Y:S02]  /*0080*/  LDC.64 R4, c[0x0][0x398] ;  /* 0x0000e600ff047b82 */ /* 0x000ea40000000a00 */
[----:B--2---:R0:W-:Y:S04]  /*0090*/  STG.E desc[UR4][R4.64], R7 ;  /* 0x0000000704007986 */ /* 0x0041e8000c101904 */
[----:B------:R-:W2:Y:S04]  /*00a0*/  LDG.E R9, desc[UR4][R2.64+0x4] ;  /* 0x0000040402097981 */ /* 0x000ea8000c1e1900 */
[----:B--2---:R1:W-:Y:S04]  /*00b0*/  STG.E desc[UR4][R4.64+0x4], R9 ;  /* 0x0000040904007986 */ /* 0x0043e8000c101904 */
[----:B------:R-:W2:Y:S04]  /*00c0*/  LDG.E R11, desc[UR4][R2.64+0x8] ;  /* 0x00000804020b7981 */ /* 0x000ea8000c1e1900 */
[----:B--2---:R-:W-:Y:S04]  /*00d0*/  STG.E desc[UR4][R4.64+0x8], R11 ;  /* 0x0000080b04007986 */ /* 0x004fe8000c101904 */
[----:B------:R-:W2:Y:S04]  /*00e0*/  LDG.E R13, desc[UR4][R2.64+0xc] ;  /* 0x00000c04020d7981 */ /* 0x000ea8000c1e1900 */
[----:B--2---:R-:W-:Y:S04]  /*00f0*/  STG.E desc[UR4][R4.64+0xc], R13 ;  /* 0x00000c0d04007986 */ /* 0x004fe8000c101904 */
[----:B------:R-:W2:Y:S04]  /*0100*/  LDG.E R15, desc[UR4][R2.64+0x10] ;  /* 0x00001004020f7981 */ /* 0x000ea8000c1e1900 */
[----:B--2---:R-:W-:Y:S04]  /*0110*/  STG.E desc[UR4][R4.64+0x10], R15 ;  /* 0x0000100f04007986 */ /* 0x004fe8000c101904 */
[----:B------:R-:W2:Y:S04]  /*0120*/  LDG.E R17, desc[UR4][R2.64+0x14] ;  /* 0x0000140402117981 */ /* 0x000ea8000c1e1900 */
[----:B--2---:R-:W-:Y:S04]  /*0130*/  STG.E desc[UR4][R4.64+0x14], R17 ;  /* 0x0000141104007986 */ /* 0x004fe8000c101904 */
[----:B0-----:R-:W2:Y:S04]  /*0140*/  LDG.E R7, desc[UR4][R2.64+0x18] ;  /* 0x0000180402077981 */ /* 0x001ea8000c1e1900 */
[----:B--2---:R-:W-:Y:S04]  /*0150*/  STG.E desc[UR4][R4.64+0x18], R7 ;  /* 0x0000180704007986 */ /* 0x004fe8000c101904 */
[----:B-1----:R-:W2:Y:S04]  /*0160*/  LDG.E R9, desc[UR4][R2.64+0x1c] ;  /* 0x00001c0402097981 */ /* 0x002ea8000c1e1900 */
[----:B--2---:R-:W-:Y:S01]  /*0170*/  STG.E desc[UR4][R4.64+0x1c], R9 ;  /* 0x00001c0904007986 */ /* 0x004fe2000c101904 */
[----:B------:R-:W-:Y:S05]  /*0180*/  EXIT ;  /* 0x000000000000794d */ /* 0x000fea0003800000 */
.L_x_55:
        /* <DEDUP_REMOVED lines=15> */
.L_x_60:


//--------------------- .nv.shared.perform_msm_kernel --------------------------
	.section	.nv.shared.perform_msm_kernel,"aw",@nobits
	.sectionflags	@""
	.align	4
.nv.shared.perform_msm_kernel:
	.zero		3072


//--------------------- .nv.shared.reserved.0     --------------------------
	.section	.nv.shared.reserved.0,"aw",@nobits
	.weak		__nv_reservedSMEM_offset_0_alias
	.size		__nv_reservedSMEM_offset_0_alias, 0, 64
	.other		__nv_reservedSMEM_offset_0_alias,@"STO_CUDA_RESERVED_SHARED STV_DEFAULT"
__nv_reservedSMEM_offset_0_alias:
	.zero		0
	.zero		64


//--------------------- .nv.constant0.perform_msm_kernel --------------------------
	.section	.nv.constant0.perform_msm_kernel,"a",@progbits
	.sectionflags	@""
	.align	4
.nv.constant0.perform_msm_kernel:
	.zero		936


//--------------------- .nv.constant0.calculate_quotient_polynomial_kernel --------------------------
	.section	.nv.constant0.calculate_quotient_polynomial_kernel,"a",@progbits
	.sectionflags	@""
	.align	4
.nv.constant0.calculate_quotient_polynomial_kernel:
	.zero		944


//--------------------- .nv.constant0.evaluate_polynomial_kernel --------------------------
	.section	.nv.constant0.evaluate_polynomial_kernel,"a",@progbits
	.sectionflags	@""
	.align	4
.nv.constant0.evaluate_polynomial_kernel:
	.zero		936


//--------------------- SYMBOLS --------------------------

	.type		.nv.reservedSmem.offset0,@object
	.size		.nv.reservedSmem.offset0,0x4
	.type		.nv.reservedSmem.cap,@object
	.size		.nv.reservedSmem.cap,0x4
